//
// Generated by NVIDIA NVVM Compiler
//
// Compiler Build ID: CL-36424714
// Cuda compilation tools, release 13.0, V13.0.88
// Based on NVVM 20.0.0
//

.version 9.0
.target sm_100
.address_size 64

	// .globl	_ZN9OwnTensor4cuda28extract_target_logits_kernelEPKfS2_Pfllll
.extern .shared .align 16 .b8 _ZN9OwnTensor4cuda5sdataE[];

.visible .entry _ZN9OwnTensor4cuda28extract_target_logits_kernelEPKfS2_Pfllll(
	.param .u64 .ptr .align 1 _ZN9OwnTensor4cuda28extract_target_logits_kernelEPKfS2_Pfllll_param_0,
	.param .u64 .ptr .align 1 _ZN9OwnTensor4cuda28extract_target_logits_kernelEPKfS2_Pfllll_param_1,
	.param .u64 .ptr .align 1 _ZN9OwnTensor4cuda28extract_target_logits_kernelEPKfS2_Pfllll_param_2,
	.param .u64 _ZN9OwnTensor4cuda28extract_target_logits_kernelEPKfS2_Pfllll_param_3,
	.param .u64 _ZN9OwnTensor4cuda28extract_target_logits_kernelEPKfS2_Pfllll_param_4,
	.param .u64 _ZN9OwnTensor4cuda28extract_target_logits_kernelEPKfS2_Pfllll_param_5,
	.param .u64 _ZN9OwnTensor4cuda28extract_target_logits_kernelEPKfS2_Pfllll_param_6
)
{
	.reg .pred 	%p<5>;
	.reg .b32 	%r<6>;
	.reg .b32 	%f<3>;
	.reg .b64 	%rd<27>;

	ld.param.u64 	%rd4, [_ZN9OwnTensor4cuda28extract_target_logits_kernelEPKfS2_Pfllll_param_0];
	ld.param.u64 	%rd5, [_ZN9OwnTensor4cuda28extract_target_logits_kernelEPKfS2_Pfllll_param_1];
	ld.param.u64 	%rd8, [_ZN9OwnTensor4cuda28extract_target_logits_kernelEPKfS2_Pfllll_param_2];
	ld.param.u64 	%rd9, [_ZN9OwnTensor4cuda28extract_target_logits_kernelEPKfS2_Pfllll_param_3];
	ld.param.u64 	%rd10, [_ZN9OwnTensor4cuda28extract_target_logits_kernelEPKfS2_Pfllll_param_4];
	ld.param.u64 	%rd6, [_ZN9OwnTensor4cuda28extract_target_logits_kernelEPKfS2_Pfllll_param_5];
	ld.param.u64 	%rd7, [_ZN9OwnTensor4cuda28extract_target_logits_kernelEPKfS2_Pfllll_param_6];
	cvta.to.global.u64 	%rd1, %rd8;
	mov.u32 	%r1, %ctaid.x;
	mov.u32 	%r2, %ntid.x;
	mov.u32 	%r3, %tid.x;
	mad.lo.s32 	%r4, %r1, %r2, %r3;
	cvt.u64.u32 	%rd2, %r4;
	mul.lo.s64 	%rd11, %rd10, %rd9;
	setp.le.s64 	%p1, %rd11, %rd2;
	@%p1 bra 	$L__BB0_4;
	cvta.to.global.u64 	%rd12, %rd5;
	shl.b64 	%rd13, %rd2, 2;
	add.s64 	%rd14, %rd12, %rd13;
	ld.global.nc.f32 	%f1, [%rd14];
	cvt.rzi.s64.f32 	%rd15, %f1;
	setp.lt.s64 	%p2, %rd15, %rd7;
	add.s64 	%rd16, %rd7, %rd6;
	setp.ge.s64 	%p3, %rd15, %rd16;
	or.pred  	%p4, %p2, %p3;
	@%p4 bra 	$L__BB0_3;
	mul.lo.s64 	%rd19, %rd6, %rd2;
	sub.s64 	%rd20, %rd19, %rd7;
	add.s64 	%rd21, %rd20, %rd15;
	cvta.to.global.u64 	%rd22, %rd4;
	shl.b64 	%rd23, %rd21, 2;
	add.s64 	%rd24, %rd22, %rd23;
	ld.global.nc.f32 	%f2, [%rd24];
	add.s64 	%rd26, %rd1, %rd13;
	st.global.f32 	[%rd26], %f2;
	bra.uni 	$L__BB0_4;
$L__BB0_3:
	add.s64 	%rd18, %rd1, %rd13;
	mov.b32 	%r5, 0;
	st.global.u32 	[%rd18], %r5;
$L__BB0_4:
	ret;

}
	// .globl	_ZN9OwnTensor4cuda22sparse_subtract_kernelEPfPKffllll
.visible .entry _ZN9OwnTensor4cuda22sparse_subtract_kernelEPfPKffllll(
	.param .u64 .ptr .align 1 _ZN9OwnTensor4cuda22sparse_subtract_kernelEPfPKffllll_param_0,
	.param .u64 .ptr .align 1 _ZN9OwnTensor4cuda22sparse_subtract_kernelEPfPKffllll_param_1,
	.param .f32 _ZN9OwnTensor4cuda22sparse_subtract_kernelEPfPKffllll_param_2,
	.param .u64 _ZN9OwnTensor4cuda22sparse_subtract_kernelEPfPKffllll_param_3,
	.param .u64 _ZN9OwnTensor4cuda22sparse_subtract_kernelEPfPKffllll_param_4,
	.param .u64 _ZN9OwnTensor4cuda22sparse_subtract_kernelEPfPKffllll_param_5,
	.param .u64 _ZN9OwnTensor4cuda22sparse_subtract_kernelEPfPKffllll_param_6
)
{
	.reg .pred 	%p<5>;
	.reg .b32 	%r<5>;
	.reg .b32 	%f<5>;
	.reg .b64 	%rd<21>;

	ld.param.u64 	%rd3, [_ZN9OwnTensor4cuda22sparse_subtract_kernelEPfPKffllll_param_0];
	ld.param.u64 	%rd4, [_ZN9OwnTensor4cuda22sparse_subtract_kernelEPfPKffllll_param_1];
	ld.param.f32 	%f1, [_ZN9OwnTensor4cuda22sparse_subtract_kernelEPfPKffllll_param_2];
	ld.param.u64 	%rd7, [_ZN9OwnTensor4cuda22sparse_subtract_kernelEPfPKffllll_param_3];
	ld.param.u64 	%rd8, [_ZN9OwnTensor4cuda22sparse_subtract_kernelEPfPKffllll_param_4];
	ld.param.u64 	%rd5, [_ZN9OwnTensor4cuda22sparse_subtract_kernelEPfPKffllll_param_5];
	ld.param.u64 	%rd6, [_ZN9OwnTensor4cuda22sparse_subtract_kernelEPfPKffllll_param_6];
	mov.u32 	%r1, %ctaid.x;
	mov.u32 	%r2, %ntid.x;
	mov.u32 	%r3, %tid.x;
	mad.lo.s32 	%r4, %r1, %r2, %r3;
	cvt.u64.u32 	%rd1, %r4;
	mul.lo.s64 	%rd9, %rd8, %rd7;
	setp.le.s64 	%p1, %rd9, %rd1;
	@%p1 bra 	$L__BB1_3;
	cvta.to.global.u64 	%rd10, %rd4;
	shl.b64 	%rd11, %rd1, 2;
	add.s64 	%rd12, %rd10, %rd11;
	ld.global.nc.f32 	%f2, [%rd12];
	cvt.rzi.s64.f32 	%rd13, %f2;
	setp.lt.s64 	%p2, %rd13, %rd6;
	add.s64 	%rd14, %rd6, %rd5;
	setp.ge.s64 	%p3, %rd13, %rd14;
	or.pred  	%p4, %p2, %p3;
	@%p4 bra 	$L__BB1_3;
	mul.lo.s64 	%rd15, %rd5, %rd1;
	sub.s64 	%rd16, %rd15, %rd6;
	add.s64 	%rd17, %rd16, %rd13;
	cvta.to.global.u64 	%rd18, %rd3;
	shl.b64 	%rd19, %rd17, 2;
	add.s64 	%rd20, %rd18, %rd19;
	ld.global.f32 	%f3, [%rd20];
	sub.f32 	%f4, %f3, %f1;
	st.global.f32 	[%rd20], %f4;
$L__BB1_3:
	ret;

}
	// .globl	_ZN9OwnTensor4cuda27fused_sum_exp_target_kernelEPKfS2_S2_Pflll
.visible .entry _ZN9OwnTensor4cuda27fused_sum_exp_target_kernelEPKfS2_S2_Pflll(
	.param .u64 .ptr .align 1 _ZN9OwnTensor4cuda27fused_sum_exp_target_kernelEPKfS2_S2_Pflll_param_0,
	.param .u64 .ptr .align 1 _ZN9OwnTensor4cuda27fused_sum_exp_target_kernelEPKfS2_S2_Pflll_param_1,
	.param .u64 .ptr .align 1 _ZN9OwnTensor4cuda27fused_sum_exp_target_kernelEPKfS2_S2_Pflll_param_2,
	.param .u64 .ptr .align 1 _ZN9OwnTensor4cuda27fused_sum_exp_target_kernelEPKfS2_S2_Pflll_param_3,
	.param .u64 _ZN9OwnTensor4cuda27fused_sum_exp_target_kernelEPKfS2_S2_Pflll_param_4,
	.param .u64 _ZN9OwnTensor4cuda27fused_sum_exp_target_kernelEPKfS2_S2_Pflll_param_5,
	.param .u64 _ZN9OwnTensor4cuda27fused_sum_exp_target_kernelEPKfS2_S2_Pflll_param_6
)
{
	.reg .pred 	%p<22>;
	.reg .b32 	%r<35>;
	.reg .b32 	%f<104>;
	.reg .b64 	%rd<73>;

	ld.param.u64 	%rd30, [_ZN9OwnTensor4cuda27fused_sum_exp_target_kernelEPKfS2_S2_Pflll_param_0];
	ld.param.u64 	%rd24, [_ZN9OwnTensor4cuda27fused_sum_exp_target_kernelEPKfS2_S2_Pflll_param_1];
	ld.param.u64 	%rd25, [_ZN9OwnTensor4cuda27fused_sum_exp_target_kernelEPKfS2_S2_Pflll_param_2];
	ld.param.u64 	%rd27, [_ZN9OwnTensor4cuda27fused_sum_exp_target_kernelEPKfS2_S2_Pflll_param_4];
	ld.param.u64 	%rd28, [_ZN9OwnTensor4cuda27fused_sum_exp_target_kernelEPKfS2_S2_Pflll_param_5];
	cvta.to.global.u64 	%rd1, %rd30;
	mov.u32 	%r7, %ctaid.x;
	cvt.u64.u32 	%rd2, %r7;
	setp.le.s64 	%p1, %rd27, %rd2;
	@%p1 bra 	$L__BB2_24;
	cvta.to.global.u64 	%rd31, %rd24;
	cvta.to.global.u64 	%rd32, %rd25;
	mov.u32 	%r8, %tid.x;
	mov.u32 	%r34, %ntid.x;
	shl.b64 	%rd33, %rd2, 2;
	add.s64 	%rd34, %rd31, %rd33;
	ld.global.nc.f32 	%f1, [%rd34];
	add.s64 	%rd35, %rd32, %rd33;
	ld.global.nc.f32 	%f17, [%rd35];
	cvt.rzi.s64.f32 	%rd3, %f17;
	cvt.u64.u32 	%rd4, %r8;
	setp.le.s64 	%p2, %rd28, %rd4;
	mov.f32 	%f102, 0f00000000;
	mov.f32 	%f103, %f102;
	@%p2 bra 	$L__BB2_11;
	cvt.u64.u32 	%rd5, %r34;
	add.s64 	%rd36, %rd4, %rd5;
	max.u64 	%rd37, %rd28, %rd36;
	setp.lt.u64 	%p3, %rd36, %rd28;
	selp.u64 	%rd6, 1, 0, %p3;
	add.s64 	%rd38, %rd36, %rd6;
	sub.s64 	%rd7, %rd37, %rd38;
	and.b64  	%rd39, %rd7, -4294967296;
	setp.ne.s64 	%p4, %rd39, 0;
	@%p4 bra 	$L__BB2_4;
	cvt.u32.u64 	%r9, %rd5;
	cvt.u32.u64 	%r10, %rd7;
	div.u32 	%r11, %r10, %r9;
	cvt.u64.u32 	%rd67, %r11;
	bra.uni 	$L__BB2_5;
$L__BB2_4:
	div.u64 	%rd67, %rd7, %rd5;
$L__BB2_5:
	add.s64 	%rd11, %rd67, %rd6;
	and.b64  	%rd40, %rd11, 3;
	setp.eq.s64 	%p5, %rd40, 3;
	mov.f32 	%f103, 0f00000000;
	mov.u64 	%rd71, %rd4;
	mov.f32 	%f102, %f103;
	@%p5 bra 	$L__BB2_8;
	mad.lo.s64 	%rd41, %rd28, %rd2, %rd4;
	shl.b64 	%rd42, %rd41, 2;
	add.s64 	%rd69, %rd1, %rd42;
	add.s64 	%rd43, %rd11, 1;
	and.b64  	%rd44, %rd43, 3;
	neg.s64 	%rd68, %rd44;
	mov.f32 	%f103, 0f00000000;
	mov.u64 	%rd71, %rd4;
$L__BB2_7:
	.pragma "nounroll";
	ld.param.u64 	%rd65, [_ZN9OwnTensor4cuda27fused_sum_exp_target_kernelEPKfS2_S2_Pflll_param_6];
	ld.global.nc.f32 	%f21, [%rd69];
	sub.f32 	%f22, %f21, %f1;
	fma.rn.f32 	%f23, %f22, 0f3BBB989D, 0f3F000000;
	cvt.sat.f32.f32 	%f24, %f23;
	mov.f32 	%f25, 0f4B400001;
	mov.f32 	%f26, 0f437C0000;
	fma.rm.f32 	%f27, %f24, %f26, %f25;
	add.f32 	%f28, %f27, 0fCB40007F;
	neg.f32 	%f29, %f28;
	fma.rn.f32 	%f30, %f22, 0f3FB8AA3B, %f29;
	fma.rn.f32 	%f31, %f22, 0f32A57060, %f30;
	mov.b32 	%r12, %f27;
	shl.b32 	%r13, %r12, 23;
	mov.b32 	%f32, %r13;
	ex2.approx.ftz.f32 	%f33, %f31;
	fma.rn.f32 	%f102, %f33, %f32, %f102;
	sub.s64 	%rd45, %rd65, %rd3;
	add.s64 	%rd46, %rd45, %rd71;
	setp.eq.s64 	%p6, %rd46, 0;
	selp.f32 	%f103, %f21, %f103, %p6;
	add.s64 	%rd71, %rd71, %rd5;
	shl.b64 	%rd47, %rd5, 2;
	add.s64 	%rd69, %rd69, %rd47;
	add.s64 	%rd68, %rd68, 1;
	setp.ne.s64 	%p7, %rd68, 0;
	@%p7 bra 	$L__BB2_7;
$L__BB2_8:
	setp.lt.u64 	%p8, %rd11, 3;
	@%p8 bra 	$L__BB2_11;
	shl.b64 	%rd52, %rd5, 2;
$L__BB2_10:
	ld.param.u64 	%rd66, [_ZN9OwnTensor4cuda27fused_sum_exp_target_kernelEPKfS2_S2_Pflll_param_6];
	mad.lo.s64 	%rd48, %rd28, %rd2, %rd71;
	shl.b64 	%rd49, %rd48, 2;
	add.s64 	%rd50, %rd1, %rd49;
	ld.global.nc.f32 	%f34, [%rd50];
	sub.f32 	%f35, %f34, %f1;
	fma.rn.f32 	%f36, %f35, 0f3BBB989D, 0f3F000000;
	cvt.sat.f32.f32 	%f37, %f36;
	mov.f32 	%f38, 0f4B400001;
	mov.f32 	%f39, 0f437C0000;
	fma.rm.f32 	%f40, %f37, %f39, %f38;
	add.f32 	%f41, %f40, 0fCB40007F;
	neg.f32 	%f42, %f41;
	fma.rn.f32 	%f43, %f35, 0f3FB8AA3B, %f42;
	fma.rn.f32 	%f44, %f35, 0f32A57060, %f43;
	mov.b32 	%r14, %f40;
	shl.b32 	%r15, %r14, 23;
	mov.b32 	%f45, %r15;
	ex2.approx.ftz.f32 	%f46, %f44;
	fma.rn.f32 	%f47, %f46, %f45, %f102;
	add.s64 	%rd51, %rd71, %rd66;
	setp.eq.s64 	%p9, %rd51, %rd3;
	selp.f32 	%f48, %f34, %f103, %p9;
	add.s64 	%rd53, %rd50, %rd52;
	ld.global.nc.f32 	%f49, [%rd53];
	sub.f32 	%f50, %f49, %f1;
	fma.rn.f32 	%f51, %f50, 0f3BBB989D, 0f3F000000;
	cvt.sat.f32.f32 	%f52, %f51;
	fma.rm.f32 	%f53, %f52, %f39, %f38;
	add.f32 	%f54, %f53, 0fCB40007F;
	neg.f32 	%f55, %f54;
	fma.rn.f32 	%f56, %f50, 0f3FB8AA3B, %f55;
	fma.rn.f32 	%f57, %f50, 0f32A57060, %f56;
	mov.b32 	%r16, %f53;
	shl.b32 	%r17, %r16, 23;
	mov.b32 	%f58, %r17;
	ex2.approx.ftz.f32 	%f59, %f57;
	fma.rn.f32 	%f60, %f59, %f58, %f47;
	add.s64 	%rd54, %rd51, %rd5;
	setp.eq.s64 	%p10, %rd54, %rd3;
	selp.f32 	%f61, %f49, %f48, %p10;
	add.s64 	%rd55, %rd53, %rd52;
	ld.global.nc.f32 	%f62, [%rd55];
	sub.f32 	%f63, %f62, %f1;
	fma.rn.f32 	%f64, %f63, 0f3BBB989D, 0f3F000000;
	cvt.sat.f32.f32 	%f65, %f64;
	fma.rm.f32 	%f66, %f65, %f39, %f38;
	add.f32 	%f67, %f66, 0fCB40007F;
	neg.f32 	%f68, %f67;
	fma.rn.f32 	%f69, %f63, 0f3FB8AA3B, %f68;
	fma.rn.f32 	%f70, %f63, 0f32A57060, %f69;
	mov.b32 	%r18, %f66;
	shl.b32 	%r19, %r18, 23;
	mov.b32 	%f71, %r19;
	ex2.approx.ftz.f32 	%f72, %f70;
	fma.rn.f32 	%f73, %f72, %f71, %f60;
	add.s64 	%rd56, %rd54, %rd5;
	setp.eq.s64 	%p11, %rd56, %rd3;
	selp.f32 	%f74, %f62, %f61, %p11;
	add.s64 	%rd57, %rd55, %rd52;
	ld.global.nc.f32 	%f75, [%rd57];
	sub.f32 	%f76, %f75, %f1;
	fma.rn.f32 	%f77, %f76, 0f3BBB989D, 0f3F000000;
	cvt.sat.f32.f32 	%f78, %f77;
	fma.rm.f32 	%f79, %f78, %f39, %f38;
	add.f32 	%f80, %f79, 0fCB40007F;
	neg.f32 	%f81, %f80;
	fma.rn.f32 	%f82, %f76, 0f3FB8AA3B, %f81;
	fma.rn.f32 	%f83, %f76, 0f32A57060, %f82;
	mov.b32 	%r20, %f79;
	shl.b32 	%r21, %r20, 23;
	mov.b32 	%f84, %r21;
	ex2.approx.ftz.f32 	%f85, %f83;
	fma.rn.f32 	%f102, %f85, %f84, %f73;
	add.s64 	%rd58, %rd56, %rd5;
	setp.eq.s64 	%p12, %rd58, %rd3;
	selp.f32 	%f103, %f75, %f74, %p12;
	add.s64 	%rd71, %rd52, %rd71;
	setp.lt.s64 	%p13, %rd71, %rd28;
	@%p13 bra 	$L__BB2_10;
$L__BB2_11:
	cvt.u32.u64 	%r22, %rd4;
	shl.b32 	%r23, %r22, 2;
	mov.u32 	%r24, _ZN9OwnTensor4cuda5sdataE;
	add.s32 	%r2, %r24, %r23;
	st.shared.f32 	[%r2], %f102;
	bar.sync 	0;
	setp.lt.u32 	%p14, %r34, 2;
	@%p14 bra 	$L__BB2_16;
	mov.u32 	%r33, %r34;
$L__BB2_13:
	shr.u32 	%r4, %r33, 1;
	setp.ge.u32 	%p15, %r22, %r4;
	@%p15 bra 	$L__BB2_15;
	shl.b32 	%r26, %r4, 2;
	add.s32 	%r27, %r2, %r26;
	ld.shared.f32 	%f86, [%r27];
	ld.shared.f32 	%f87, [%r2];
	add.f32 	%f88, %f86, %f87;
	st.shared.f32 	[%r2], %f88;
$L__BB2_15:
	bar.sync 	0;
	setp.gt.u32 	%p16, %r33, 3;
	mov.u32 	%r33, %r4;
	@%p16 bra 	$L__BB2_13;
$L__BB2_16:
	ld.param.u64 	%rd64, [_ZN9OwnTensor4cuda27fused_sum_exp_target_kernelEPKfS2_S2_Pflll_param_3];
	cvta.to.global.u64 	%rd23, %rd64;
	setp.ne.s32 	%p17, %r22, 0;
	@%p17 bra 	$L__BB2_18;
	ld.shared.f32 	%f89, [_ZN9OwnTensor4cuda5sdataE];
	shl.b64 	%rd59, %rd2, 2;
	add.s64 	%rd60, %rd23, %rd59;
	st.global.f32 	[%rd60], %f89;
$L__BB2_18:
	setp.lt.u32 	%p18, %r34, 2;
	st.shared.f32 	[%r2], %f103;
	bar.sync 	0;
	@%p18 bra 	$L__BB2_22;
$L__BB2_19:
	shr.u32 	%r6, %r34, 1;
	setp.ge.u32 	%p19, %r22, %r6;
	@%p19 bra 	$L__BB2_21;
	shl.b32 	%r30, %r6, 2;
	add.s32 	%r31, %r2, %r30;
	ld.shared.f32 	%f90, [%r31];
	ld.shared.f32 	%f91, [%r2];
	add.f32 	%f92, %f90, %f91;
	st.shared.f32 	[%r2], %f92;
$L__BB2_21:
	bar.sync 	0;
	setp.gt.u32 	%p20, %r34, 3;
	mov.u32 	%r34, %r6;
	@%p20 bra 	$L__BB2_19;
$L__BB2_22:
	setp.ne.s32 	%p21, %r22, 0;
	@%p21 bra 	$L__BB2_24;
	ld.shared.f32 	%f93, [_ZN9OwnTensor4cuda5sdataE];
	add.s64 	%rd61, %rd27, %rd2;
	shl.b64 	%rd62, %rd61, 2;
	add.s64 	%rd63, %rd23, %rd62;
	st.global.f32 	[%rd63], %f93;
$L__BB2_24:
	ret;

}
	// .globl	_ZN9OwnTensor4cuda33vocab_parallel_ce_backward_kernelEPKfS2_S2_S2_S2_Pflllf
.visible .entry _ZN9OwnTensor4cuda33vocab_parallel_ce_backward_kernelEPKfS2_S2_S2_S2_Pflllf(
	.param .u64 .ptr .align 1 _ZN9OwnTensor4cuda33vocab_parallel_ce_backward_kernelEPKfS2_S2_S2_S2_Pflllf_param_0,
	.param .u64 .ptr .align 1 _ZN9OwnTensor4cuda33vocab_parallel_ce_backward_kernelEPKfS2_S2_S2_S2_Pflllf_param_1,
	.param .u64 .ptr .align 1 _ZN9OwnTensor4cuda33vocab_parallel_ce_backward_kernelEPKfS2_S2_S2_S2_Pflllf_param_2,
	.param .u64 .ptr .align 1 _ZN9OwnTensor4cuda33vocab_parallel_ce_backward_kernelEPKfS2_S2_S2_S2_Pflllf_param_3,
	.param .u64 .ptr .align 1 _ZN9OwnTensor4cuda33vocab_parallel_ce_backward_kernelEPKfS2_S2_S2_S2_Pflllf_param_4,
	.param .u64 .ptr .align 1 _ZN9OwnTensor4cuda33vocab_parallel_ce_backward_kernelEPKfS2_S2_S2_S2_Pflllf_param_5,
	.param .u64 _ZN9OwnTensor4cuda33vocab_parallel_ce_backward_kernelEPKfS2_S2_S2_S2_Pflllf_param_6,
	.param .u64 _ZN9OwnTensor4cuda33vocab_parallel_ce_backward_kernelEPKfS2_S2_S2_S2_Pflllf_param_7,
	.param .u64 _ZN9OwnTensor4cuda33vocab_parallel_ce_backward_kernelEPKfS2_S2_S2_S2_Pflllf_param_8,
	.param .f32 _ZN9OwnTensor4cuda33vocab_parallel_ce_backward_kernelEPKfS2_S2_S2_S2_Pflllf_param_9
)
{
	.reg .pred 	%p<6>;
	.reg .b32 	%r<12>;
	.reg .b32 	%f<27>;
	.reg .b64 	%rd<39>;

	ld.param.u64 	%rd8, [_ZN9OwnTensor4cuda33vocab_parallel_ce_backward_kernelEPKfS2_S2_S2_S2_Pflllf_param_0];
	ld.param.u64 	%rd9, [_ZN9OwnTensor4cuda33vocab_parallel_ce_backward_kernelEPKfS2_S2_S2_S2_Pflllf_param_1];
	ld.param.u64 	%rd10, [_ZN9OwnTensor4cuda33vocab_parallel_ce_backward_kernelEPKfS2_S2_S2_S2_Pflllf_param_2];
	ld.param.u64 	%rd11, [_ZN9OwnTensor4cuda33vocab_parallel_ce_backward_kernelEPKfS2_S2_S2_S2_Pflllf_param_3];
	ld.param.u64 	%rd12, [_ZN9OwnTensor4cuda33vocab_parallel_ce_backward_kernelEPKfS2_S2_S2_S2_Pflllf_param_4];
	ld.param.u64 	%rd13, [_ZN9OwnTensor4cuda33vocab_parallel_ce_backward_kernelEPKfS2_S2_S2_S2_Pflllf_param_5];
	ld.param.u64 	%rd16, [_ZN9OwnTensor4cuda33vocab_parallel_ce_backward_kernelEPKfS2_S2_S2_S2_Pflllf_param_6];
	ld.param.u64 	%rd14, [_ZN9OwnTensor4cuda33vocab_parallel_ce_backward_kernelEPKfS2_S2_S2_S2_Pflllf_param_7];
	ld.param.u64 	%rd15, [_ZN9OwnTensor4cuda33vocab_parallel_ce_backward_kernelEPKfS2_S2_S2_S2_Pflllf_param_8];
	ld.param.f32 	%f1, [_ZN9OwnTensor4cuda33vocab_parallel_ce_backward_kernelEPKfS2_S2_S2_S2_Pflllf_param_9];
	mov.u32 	%r1, %ctaid.x;
	mov.u32 	%r2, %ntid.x;
	mov.u32 	%r3, %tid.x;
	mad.lo.s32 	%r4, %r1, %r2, %r3;
	cvt.u64.u32 	%rd1, %r4;
	mul.lo.s64 	%rd17, %rd14, %rd16;
	setp.le.s64 	%p1, %rd17, %rd1;
	@%p1 bra 	$L__BB3_5;
	and.b64  	%rd18, %rd14, -4294967296;
	setp.ne.s64 	%p2, %rd18, 0;
	@%p2 bra 	$L__BB3_3;
	cvt.u32.u64 	%r5, %rd14;
	cvt.u32.u64 	%r6, %rd1;
	div.u32 	%r7, %r6, %r5;
	mul.lo.s32 	%r8, %r7, %r5;
	sub.s32 	%r9, %r6, %r8;
	cvt.u64.u32 	%rd37, %r7;
	cvt.u64.u32 	%rd38, %r9;
	bra.uni 	$L__BB3_4;
$L__BB3_3:
	div.s64 	%rd37, %rd1, %rd14;
	mul.lo.s64 	%rd19, %rd37, %rd14;
	sub.s64 	%rd38, %rd1, %rd19;
$L__BB3_4:
	cvta.to.global.u64 	%rd20, %rd12;
	ld.global.nc.f32 	%f2, [%rd20];
	mul.f32 	%f3, %f1, %f2;
	cvta.to.global.u64 	%rd21, %rd8;
	shl.b64 	%rd22, %rd1, 2;
	add.s64 	%rd23, %rd21, %rd22;
	ld.global.nc.f32 	%f4, [%rd23];
	cvta.to.global.u64 	%rd24, %rd11;
	shl.b64 	%rd25, %rd37, 2;
	add.s64 	%rd26, %rd24, %rd25;
	ld.global.nc.f32 	%f5, [%rd26];
	sub.f32 	%f6, %f4, %f5;
	fma.rn.f32 	%f7, %f6, 0f3BBB989D, 0f3F000000;
	cvt.sat.f32.f32 	%f8, %f7;
	mov.f32 	%f9, 0f4B400001;
	mov.f32 	%f10, 0f437C0000;
	fma.rm.f32 	%f11, %f8, %f10, %f9;
	add.f32 	%f12, %f11, 0fCB40007F;
	neg.f32 	%f13, %f12;
	fma.rn.f32 	%f14, %f6, 0f3FB8AA3B, %f13;
	fma.rn.f32 	%f15, %f6, 0f32A57060, %f14;
	mov.b32 	%r10, %f11;
	shl.b32 	%r11, %r10, 23;
	mov.b32 	%f16, %r11;
	ex2.approx.ftz.f32 	%f17, %f15;
	mul.f32 	%f18, %f17, %f16;
	cvta.to.global.u64 	%rd27, %rd10;
	add.s64 	%rd28, %rd27, %rd25;
	ld.global.nc.f32 	%f19, [%rd28];
	div.rn.f32 	%f20, %f18, %f19;
	mul.f32 	%f21, %f3, %f20;
	cvta.to.global.u64 	%rd29, %rd9;
	add.s64 	%rd30, %rd29, %rd25;
	ld.global.nc.f32 	%f22, [%rd30];
	cvt.rzi.s64.f32 	%rd31, %f22;
	setp.ge.s64 	%p3, %rd31, %rd15;
	add.s64 	%rd33, %rd15, %rd14;
	setp.lt.s64 	%p4, %rd31, %rd33;
	sub.s64 	%rd34, %rd31, %rd15;
	setp.eq.s64 	%p5, %rd38, %rd34;
	sub.f32 	%f23, %f21, %f3;
	selp.f32 	%f24, %f23, %f21, %p5;
	selp.f32 	%f25, %f24, %f21, %p4;
	selp.f32 	%f26, %f25, %f21, %p3;
	cvta.to.global.u64 	%rd35, %rd13;
	add.s64 	%rd36, %rd35, %rd22;
	st.global.f32 	[%rd36], %f26;
$L__BB3_5:
	ret;

}
	// .globl	_ZN9OwnTensor4cuda35vocab_parallel_embedding_fwd_kernelEPKlPKfPfllll
.visible .entry _ZN9OwnTensor4cuda35vocab_parallel_embedding_fwd_kernelEPKlPKfPfllll(
	.param .u64 .ptr .align 1 _ZN9OwnTensor4cuda35vocab_parallel_embedding_fwd_kernelEPKlPKfPfllll_param_0,
	.param .u64 .ptr .align 1 _ZN9OwnTensor4cuda35vocab_parallel_embedding_fwd_kernelEPKlPKfPfllll_param_1,
	.param .u64 .ptr .align 1 _ZN9OwnTensor4cuda35vocab_parallel_embedding_fwd_kernelEPKlPKfPfllll_param_2,
	.param .u64 _ZN9OwnTensor4cuda35vocab_parallel_embedding_fwd_kernelEPKlPKfPfllll_param_3,
	.param .u64 _ZN9OwnTensor4cuda35vocab_parallel_embedding_fwd_kernelEPKlPKfPfllll_param_4,
	.param .u64 _ZN9OwnTensor4cuda35vocab_parallel_embedding_fwd_kernelEPKlPKfPfllll_param_5,
	.param .u64 _ZN9OwnTensor4cuda35vocab_parallel_embedding_fwd_kernelEPKlPKfPfllll_param_6
)
{
	.reg .pred 	%p<6>;
	.reg .b32 	%r<11>;
	.reg .b32 	%f<2>;
	.reg .b64 	%rd<34>;

	ld.param.u64 	%rd10, [_ZN9OwnTensor4cuda35vocab_parallel_embedding_fwd_kernelEPKlPKfPfllll_param_0];
	ld.param.u64 	%rd11, [_ZN9OwnTensor4cuda35vocab_parallel_embedding_fwd_kernelEPKlPKfPfllll_param_1];
	ld.param.u64 	%rd15, [_ZN9OwnTensor4cuda35vocab_parallel_embedding_fwd_kernelEPKlPKfPfllll_param_2];
	ld.param.u64 	%rd16, [_ZN9OwnTensor4cuda35vocab_parallel_embedding_fwd_kernelEPKlPKfPfllll_param_3];
	ld.param.u64 	%rd12, [_ZN9OwnTensor4cuda35vocab_parallel_embedding_fwd_kernelEPKlPKfPfllll_param_4];
	ld.param.u64 	%rd13, [_ZN9OwnTensor4cuda35vocab_parallel_embedding_fwd_kernelEPKlPKfPfllll_param_5];
	ld.param.u64 	%rd14, [_ZN9OwnTensor4cuda35vocab_parallel_embedding_fwd_kernelEPKlPKfPfllll_param_6];
	cvta.to.global.u64 	%rd1, %rd15;
	mov.u32 	%r1, %ctaid.x;
	mov.u32 	%r2, %ntid.x;
	mov.u32 	%r3, %tid.x;
	mad.lo.s32 	%r4, %r1, %r2, %r3;
	cvt.u64.u32 	%rd2, %r4;
	mul.lo.s64 	%rd17, %rd12, %rd16;
	setp.le.s64 	%p1, %rd17, %rd2;
	@%p1 bra 	$L__BB4_7;
	and.b64  	%rd18, %rd12, -4294967296;
	setp.ne.s64 	%p2, %rd18, 0;
	@%p2 bra 	$L__BB4_3;
	cvt.u32.u64 	%r5, %rd12;
	cvt.u32.u64 	%r6, %rd2;
	div.u32 	%r7, %r6, %r5;
	mul.lo.s32 	%r8, %r7, %r5;
	sub.s32 	%r9, %r6, %r8;
	cvt.u64.u32 	%rd32, %r7;
	cvt.u64.u32 	%rd33, %r9;
	bra.uni 	$L__BB4_4;
$L__BB4_3:
	div.s64 	%rd32, %rd2, %rd12;
	mul.lo.s64 	%rd19, %rd32, %rd12;
	sub.s64 	%rd33, %rd2, %rd19;
$L__BB4_4:
	cvta.to.global.u64 	%rd20, %rd10;
	shl.b64 	%rd21, %rd32, 3;
	add.s64 	%rd22, %rd20, %rd21;
	ld.global.nc.u64 	%rd9, [%rd22];
	setp.lt.s64 	%p3, %rd9, %rd13;
	setp.ge.s64 	%p4, %rd9, %rd14;
	or.pred  	%p5, %p3, %p4;
	@%p5 bra 	$L__BB4_6;
	sub.s64 	%rd25, %rd9, %rd13;
	mad.lo.s64 	%rd26, %rd25, %rd12, %rd33;
	cvta.to.global.u64 	%rd27, %rd11;
	shl.b64 	%rd28, %rd26, 2;
	add.s64 	%rd29, %rd27, %rd28;
	ld.global.nc.f32 	%f1, [%rd29];
	shl.b64 	%rd30, %rd2, 2;
	add.s64 	%rd31, %rd1, %rd30;
	st.global.f32 	[%rd31], %f1;
	bra.uni 	$L__BB4_7;
$L__BB4_6:
	shl.b64 	%rd23, %rd2, 2;
	add.s64 	%rd24, %rd1, %rd23;
	mov.b32 	%r10, 0;
	st.global.u32 	[%rd24], %r10;
$L__BB4_7:
	ret;

}
	// .globl	_ZN9OwnTensor4cuda35vocab_parallel_embedding_bwd_kernelEPKlPKfPfllll
.visible .entry _ZN9OwnTensor4cuda35vocab_parallel_embedding_bwd_kernelEPKlPKfPfllll(
	.param .u64 .ptr .align 1 _ZN9OwnTensor4cuda35vocab_parallel_embedding_bwd_kernelEPKlPKfPfllll_param_0,
	.param .u64 .ptr .align 1 _ZN9OwnTensor4cuda35vocab_parallel_embedding_bwd_kernelEPKlPKfPfllll_param_1,
	.param .u64 .ptr .align 1 _ZN9OwnTensor4cuda35vocab_parallel_embedding_bwd_kernelEPKlPKfPfllll_param_2,
	.param .u64 _ZN9OwnTensor4cuda35vocab_parallel_embedding_bwd_kernelEPKlPKfPfllll_param_3,
	.param .u64 _ZN9OwnTensor4cuda35vocab_parallel_embedding_bwd_kernelEPKlPKfPfllll_param_4,
	.param .u64 _ZN9OwnTensor4cuda35vocab_parallel_embedding_bwd_kernelEPKlPKfPfllll_param_5,
	.param .u64 _ZN9OwnTensor4cuda35vocab_parallel_embedding_bwd_kernelEPKlPKfPfllll_param_6
)
{
	.reg .pred 	%p<6>;
	.reg .b32 	%r<10>;
	.reg .b32 	%f<3>;
	.reg .b64 	%rd<32>;

	ld.param.u64 	%rd9, [_ZN9OwnTensor4cuda35vocab_parallel_embedding_bwd_kernelEPKlPKfPfllll_param_0];
	ld.param.u64 	%rd10, [_ZN9OwnTensor4cuda35vocab_parallel_embedding_bwd_kernelEPKlPKfPfllll_param_1];
	ld.param.u64 	%rd11, [_ZN9OwnTensor4cuda35vocab_parallel_embedding_bwd_kernelEPKlPKfPfllll_param_2];
	ld.param.u64 	%rd15, [_ZN9OwnTensor4cuda35vocab_parallel_embedding_bwd_kernelEPKlPKfPfllll_param_3];
	ld.param.u64 	%rd12, [_ZN9OwnTensor4cuda35vocab_parallel_embedding_bwd_kernelEPKlPKfPfllll_param_4];
	ld.param.u64 	%rd13, [_ZN9OwnTensor4cuda35vocab_parallel_embedding_bwd_kernelEPKlPKfPfllll_param_5];
	ld.param.u64 	%rd14, [_ZN9OwnTensor4cuda35vocab_parallel_embedding_bwd_kernelEPKlPKfPfllll_param_6];
	mov.u32 	%r1, %ctaid.x;
	mov.u32 	%r2, %ntid.x;
	mov.u32 	%r3, %tid.x;
	mad.lo.s32 	%r4, %r1, %r2, %r3;
	cvt.u64.u32 	%rd1, %r4;
	mul.lo.s64 	%rd16, %rd12, %rd15;
	setp.le.s64 	%p1, %rd16, %rd1;
	@%p1 bra 	$L__BB5_6;
	and.b64  	%rd17, %rd12, -4294967296;
	setp.ne.s64 	%p2, %rd17, 0;
	@%p2 bra 	$L__BB5_3;
	cvt.u32.u64 	%r5, %rd12;
	cvt.u32.u64 	%r6, %rd1;
	div.u32 	%r7, %r6, %r5;
	mul.lo.s32 	%r8, %r7, %r5;
	sub.s32 	%r9, %r6, %r8;
	cvt.u64.u32 	%rd30, %r7;
	cvt.u64.u32 	%rd31, %r9;
	bra.uni 	$L__BB5_4;
$L__BB5_3:
	div.s64 	%rd30, %rd1, %rd12;
	mul.lo.s64 	%rd18, %rd30, %rd12;
	sub.s64 	%rd31, %rd1, %rd18;
$L__BB5_4:
	cvta.to.global.u64 	%rd19, %rd9;
	shl.b64 	%rd20, %rd30, 3;
	add.s64 	%rd21, %rd19, %rd20;
	ld.global.nc.u64 	%rd8, [%rd21];
	setp.lt.s64 	%p3, %rd8, %rd13;
	setp.ge.s64 	%p4, %rd8, %rd14;
	or.pred  	%p5, %p3, %p4;
	@%p5 bra 	$L__BB5_6;
	sub.s64 	%rd22, %rd8, %rd13;
	mad.lo.s64 	%rd23, %rd22, %rd12, %rd31;
	cvta.to.global.u64 	%rd24, %rd11;
	shl.b64 	%rd25, %rd23, 2;
	add.s64 	%rd26, %rd24, %rd25;
	cvta.to.global.u64 	%rd27, %rd10;
	shl.b64 	%rd28, %rd1, 2;
	add.s64 	%rd29, %rd27, %rd28;
	ld.global.nc.f32 	%f1, [%rd29];
	atom.global.add.f32 	%f2, [%rd26], %f1;
$L__BB5_6:
	ret;

}


// ===== COMPILED SASS (sm_100) =====

	.target	sm_100

	.elftype	@"ET_EXEC"


//--------------------- .note.nv.tkinfo           --------------------------
	.section	.note.nv.tkinfo,"",@"SHT_NOTE"
	.sectionflags	@"SHF_NOTE_NV_TKINFO"
	.tkinfo
        /*0018*/ 	.word	0x00000002
        /*0030*/ 	.string	""
        /*0030*/ 	.string	"ptxas"
        /*0030*/ 	.string	"Cuda compilation tools, release 13.0, V13.0.88"
        /*0030*/ 	.string	"Build cuda_13.0.r13.0/compiler.36424714_0"
        /*0030*/ 	.string	"-arch sm_100 -m 64 "



//--------------------- .note.nv.cuinfo           --------------------------
	.section	.note.nv.cuinfo,"",@"SHT_NOTE"
	.sectionflags	@"SHF_NOTE_NV_CUINFO"
        /*0018*/ 	.short	0x0002
        /*001a*/ 	.short	0x0064
        /*001c*/ 	.short	0x0082
	.zero		2


//--------------------- .nv.info                  --------------------------
	.section	.nv.info,"",@"SHT_CUDA_INFO"
	.align	4


	//----- nvinfo : EIATTR_REGCOUNT
	.align		4
        /*0000*/ 	.byte	0x04, 0x2f
        /*0002*/ 	.short	(.L_1 - .L_0)
	.align		4
.L_0:
        /*0004*/ 	.word	index@(_ZN9OwnTensor4cuda28extract_target_logits_kernelEPKfS2_Pfllll)
        /*0008*/ 	.word	0x0000000a


	//----- nvinfo : EIATTR_FRAME_SIZE
	.align		4
.L_1:
        /*000c*/ 	.byte	0x04, 0x11
        /*000e*/ 	.short	(.L_3 - .L_2)
	.align		4
.L_2:
        /*0010*/ 	.word	index@(_ZN9OwnTensor4cuda28extract_target_logits_kernelEPKfS2_Pfllll)
        /*0014*/ 	.word	0x00000000


	//----- nvinfo : EIATTR_REGCOUNT
	.align		4
.L_3:
        /*0018*/ 	.byte	0x04, 0x2f
        /*001a*/ 	.short	(.L_5 - .L_4)
	.align		4
.L_4:
        /*001c*/ 	.word	index@(_ZN9OwnTensor4cuda22sparse_subtract_kernelEPfPKffllll)
        /*0020*/ 	.word	0x0000000a


	//----- nvinfo : EIATTR_FRAME_SIZE
	.align		4
.L_5:
        /*0024*/ 	.byte	0x04, 0x11
        /*0026*/ 	.short	(.L_7 - .L_6)
	.align		4
.L_6:
        /*0028*/ 	.word	index@(_ZN9OwnTensor4cuda22sparse_subtract_kernelEPfPKffllll)
        /*002c*/ 	.word	0x00000000


	//----- nvinfo : EIATTR_REGCOUNT
	.align		4
.L_7:
        /*0030*/ 	.byte	0x04, 0x2f
        /*0032*/ 	.short	(.L_9 - .L_8)
	.align		4
.L_8:
        /*0034*/ 	.word	index@(_ZN9OwnTensor4cuda27fused_sum_exp_target_kernelEPKfS2_S2_Pflll)
        /*0038*/ 	.word	0x00000020


	//----- nvinfo : EIATTR_FRAME_SIZE
	.align		4
.L_9:
        /*003c*/ 	.byte	0x04, 0x11
        /*003e*/ 	.short	(.L_11 - .L_10)
	.align		4
.L_10:
        /*0040*/ 	.word	index@($__internal_4_$__cuda_sm20_div_u64)
        /*0044*/ 	.word	0x00000000


	//----- nvinfo : EIATTR_FRAME_SIZE
	.align		4
.L_11:
        /*0048*/ 	.byte	0x04, 0x11
        /*004a*/ 	.short	(.L_13 - .L_12)
	.align		4
.L_12:
        /*004c*/ 	.word	index@(_ZN9OwnTensor4cuda27fused_sum_exp_target_kernelEPKfS2_S2_Pflll)
        /*0050*/ 	.word	0x00000000


	//----- nvinfo : EIATTR_REGCOUNT
	.align		4
.L_13:
        /*0054*/ 	.byte	0x04, 0x2f
        /*0056*/ 	.short	(.L_15 - .L_14)
	.align		4
.L_14:
        /*0058*/ 	.word	index@(_ZN9OwnTensor4cuda33vocab_parallel_ce_backward_kernelEPKfS2_S2_S2_S2_Pflllf)
        /*005c*/ 	.word	0x00000018


	//----- nvinfo : EIATTR_FRAME_SIZE
	.align		4
.L_15:
        /*0060*/ 	.byte	0x04, 0x11
        /*0062*/ 	.short	(.L_17 - .L_16)
	.align		4
.L_16:
        /*0064*/ 	.word	index@($__internal_3_$__cuda_sm3x_div_rn_noftz_f32_slowpath)
        /*0068*/ 	.word	0x00000000


	//----- nvinfo : EIATTR_FRAME_SIZE
	.align		4
.L_17:
        /*006c*/ 	.byte	0x04, 0x11
        /*006e*/ 	.short	(.L_19 - .L_18)
	.align		4
.L_18:
        /*0070*/ 	.word	index@($__internal_2_$__cuda_sm20_div_s64)
        /*0074*/ 	.word	0x00000000


	//----- nvinfo : EIATTR_FRAME_SIZE
	.align		4
.L_19:
        /*0078*/ 	.byte	0x04, 0x11
        /*007a*/ 	.short	(.L_21 - .L_20)
	.align		4
.L_20:
        /*007c*/ 	.word	index@(_ZN9OwnTensor4cuda33vocab_parallel_ce_backward_kernelEPKfS2_S2_S2_S2_Pflllf)
        /*0080*/ 	.word	0x00000000


	//----- nvinfo : EIATTR_REGCOUNT
	.align		4
.L_21:
        /*0084*/ 	.byte	0x04, 0x2f
        /*0086*/ 	.short	(.L_23 - .L_22)
	.align		4
.L_22:
        /*0088*/ 	.word	index@(_ZN9OwnTensor4cuda35vocab_parallel_embedding_fwd_kernelEPKlPKfPfllll)
        /*008c*/ 	.word	0x00000014


	//----- nvinfo : EIATTR_FRAME_SIZE
	.align		4
.L_23:
        /*0090*/ 	.byte	0x04, 0x11
        /*0092*/ 	.short	(.L_25 - .L_24)
	.align		4
.L_24:
        /*0094*/ 	.word	index@($__internal_1_$__cuda_sm20_div_s64)
        /*0098*/ 	.word	0x00000000


	//----- nvinfo : EIATTR_FRAME_SIZE
	.align		4
.L_25:
        /*009c*/ 	.byte	0x04, 0x11
        /*009e*/ 	.short	(.L_27 - .L_26)
	.align		4
.L_26:
        /*00a0*/ 	.word	index@(_ZN9OwnTensor4cuda35vocab_parallel_embedding_fwd_kernelEPKlPKfPfllll)
        /*00a4*/ 	.word	0x00000000


	//----- nvinfo : EIATTR_REGCOUNT
	.align		4
.L_27:
        /*00a8*/ 	.byte	0x04, 0x2f
        /*00aa*/ 	.short	(.L_29 - .L_28)
	.align		4
.L_28:
        /*00ac*/ 	.word	index@(_ZN9OwnTensor4cuda35vocab_parallel_embedding_bwd_kernelEPKlPKfPfllll)
        /*00b0*/ 	.word	0x00000014


	//----- nvinfo : EIATTR_FRAME_SIZE
	.align		4
.L_29:
        /*00b4*/ 	.byte	0x04, 0x11
        /*00b6*/ 	.short	(.L_31 - .L_30)
	.align		4
.L_30:
        /*00b8*/ 	.word	index@($__internal_0_$__cuda_sm20_div_s64)
        /*00bc*/ 	.word	0x00000000


	//----- nvinfo : EIATTR_FRAME_SIZE
	.align		4
.L_31:
        /*00c0*/ 	.byte	0x04, 0x11
        /*00c2*/ 	.short	(.L_33 - .L_32)
	.align		4
.L_32:
        /*00c4*/ 	.word	index@(_ZN9OwnTensor4cuda35vocab_parallel_embedding_bwd_kernelEPKlPKfPfllll)
        /*00c8*/ 	.word	0x00000000


	//----- nvinfo : EIATTR_MIN_STACK_SIZE
	.align		4
.L_33:
        /*00cc*/ 	.byte	0x04, 0x12
        /*00ce*/ 	.short	(.L_35 - .L_34)
	.align		4
.L_34:
        /*00d0*/ 	.word	index@(_ZN9OwnTensor4cuda35vocab_parallel_embedding_bwd_kernelEPKlPKfPfllll)
        /*00d4*/ 	.word	0x00000000


	//----- nvinfo : EIATTR_MIN_STACK_SIZE
	.align		4
.L_35:
        /*00d8*/ 	.byte	0x04, 0x12
        /*00da*/ 	.short	(.L_37 - .L_36)
	.align		4
.L_36:
        /*00dc*/ 	.word	index@(_ZN9OwnTensor4cuda35vocab_parallel_embedding_fwd_kernelEPKlPKfPfllll)
        /*00e0*/ 	.word	0x00000000


	//----- nvinfo : EIATTR_MIN_STACK_SIZE
	.align		4
.L_37:
        /*00e4*/ 	.byte	0x04, 0x12
        /*00e6*/ 	.short	(.L_39 - .L_38)
	.align		4
.L_38:
        /*00e8*/ 	.word	index@(_ZN9OwnTensor4cuda33vocab_parallel_ce_backward_kernelEPKfS2_S2_S2_S2_Pflllf)
        /*00ec*/ 	.word	0x00000000


	//----- nvinfo : EIATTR_MIN_STACK_SIZE
	.align		4
.L_39:
        /*00f0*/ 	.byte	0x04, 0x12
        /*00f2*/ 	.short	(.L_41 - .L_40)
	.align		4
.L_40:
        /*00f4*/ 	.word	index@(_ZN9OwnTensor4cuda27fused_sum_exp_target_kernelEPKfS2_S2_Pflll)
        /*00f8*/ 	.word	0x00000000


	//----- nvinfo : EIATTR_MIN_STACK_SIZE
	.align		4
.L_41:
        /*00fc*/ 	.byte	0x04, 0x12
        /*00fe*/ 	.short	(.L_43 - .L_42)
	.align		4
.L_42:
        /*0100*/ 	.word	index@(_ZN9OwnTensor4cuda22sparse_subtract_kernelEPfPKffllll)
        /*0104*/ 	.word	0x00000000


	//----- nvinfo : EIATTR_MIN_STACK_SIZE
	.align		4
.L_43:
        /*0108*/ 	.byte	0x04, 0x12
        /*010a*/ 	.short	(.L_45 - .L_44)
	.align		4
.L_44:
        /*010c*/ 	.word	index@(_ZN9OwnTensor4cuda28extract_target_logits_kernelEPKfS2_Pfllll)
        /*0110*/ 	.word	0x00000000
.L_45:


//--------------------- .nv.compat                --------------------------
	.section	.nv.compat,"",@"SHT_CUDA_COMPAT_INFO"
	.align	4
        /*0000*/ 	.byte	0x02, 0x09, 0x00, 0x00, 0x02, 0x02, 0x01, 0x00, 0x02, 0x05, 0x05, 0x00, 0x03, 0x07, 0x01, 0x01
        /*0010*/ 	.byte	0x02, 0x03, 0x00, 0x00, 0x02, 0x06, 0x01, 0x00, 0x04, 0x0b, 0x08, 0x00, 0x01, 0x00, 0x00, 0x00
        /*0020*/ 	.byte	0x00, 0x00, 0x00, 0x00


//--------------------- .nv.info._ZN9OwnTensor4cuda35vocab_parallel_embedding_bwd_kernelEPKlPKfPfllll --------------------------
	.section	.nv.info._ZN9OwnTensor4cuda35vocab_parallel_embedding_bwd_kernelEPKlPKfPfllll,"",@"SHT_CUDA_INFO"
	.sectionflags	@""
	.align	4


	//----- nvinfo : EIATTR_CUDA_API_VERSION
	.align		4
        /*0000*/ 	.byte	0x04, 0x37
        /*0002*/ 	.short	(.L_47 - .L_46)
.L_46:
        /*0004*/ 	.word	0x00000082


	//----- nvinfo : EIATTR_KPARAM_INFO
	.align		4
.L_47:
        /*0008*/ 	.byte	0x04, 0x17
        /*000a*/ 	.short	(.L_49 - .L_48)
.L_48:
        /*000c*/ 	.word	0x00000000
        /*0010*/ 	.short	0x0006
        /*0012*/ 	.short	0x0030
        /*0014*/ 	.byte	0x00, 0xf0, 0x21, 0x00


	//----- nvinfo : EIATTR_KPARAM_INFO
	.align		4
.L_49:
        /*0018*/ 	.byte	0x04, 0x17
        /*001a*/ 	.short	(.L_51 - .L_50)
.L_50:
        /*001c*/ 	.word	0x00000000
        /*0020*/ 	.short	0x0005
        /*0022*/ 	.short	0x0028
        /*0024*/ 	.byte	0x00, 0xf0, 0x21, 0x00


	//----- nvinfo : EIATTR_KPARAM_INFO
	.align		4
.L_51:
        /*0028*/ 	.byte	0x04, 0x17
        /*002a*/ 	.short	(.L_53 - .L_52)
.L_52:
        /*002c*/ 	.word	0x00000000
        /*0030*/ 	.short	0x0004
        /*0032*/ 	.short	0x0020
        /*0034*/ 	.byte	0x00, 0xf0, 0x21, 0x00


	//----- nvinfo : EIATTR_KPARAM_INFO
	.align		4
.L_53:
        /*0038*/ 	.byte	0x04, 0x17
        /*003a*/ 	.short	(.L_55 - .L_54)
.L_54:
        /*003c*/ 	.word	0x00000000
        /*0040*/ 	.short	0x0003
        /*0042*/ 	.short	0x0018
        /*0044*/ 	.byte	0x00, 0xf0, 0x21, 0x00


	//----- nvinfo : EIATTR_KPARAM_INFO
	.align		4
.L_55:
        /*0048*/ 	.byte	0x04, 0x17
        /*004a*/ 	.short	(.L_57 - .L_56)
.L_56:
        /*004c*/ 	.word	0x00000000
        /*0050*/ 	.short	0x0002
        /*0052*/ 	.short	0x0010
        /*0054*/ 	.byte	0x00, 0xf5, 0x21, 0x00


	//----- nvinfo : EIATTR_KPARAM_INFO
	.align		4
.L_57:
        /*0058*/ 	.byte	0x04, 0x17
        /*005a*/ 	.short	(.L_59 - .L_58)
.L_58:
        /*005c*/ 	.word	0x00000000
        /*0060*/ 	.short	0x0001
        /*0062*/ 	.short	0x0008
        /*0064*/ 	.byte	0x00, 0xf5, 0x21, 0x00


	//----- nvinfo : EIATTR_KPARAM_INFO
	.align		4
.L_59:
        /*0068*/ 	.byte	0x04, 0x17
        /*006a*/ 	.short	(.L_61 - .L_60)
.L_60:
        /*006c*/ 	.word	0x00000000
        /*0070*/ 	.short	0x0000
        /*0072*/ 	.short	0x0000
        /*0074*/ 	.byte	0x00, 0xf5, 0x21, 0x00


	//----- nvinfo : EIATTR_SPARSE_MMA_MASK
	.align		4
.L_61:
        /*0078*/ 	.byte	0x03, 0x50
        /*007a*/ 	.short	0x0000


	//----- nvinfo : EIATTR_MAXREG_COUNT
	.align		4
        /*007c*/ 	.byte	0x03, 0x1b
        /*007e*/ 	.short	0x00ff


	//----- nvinfo : EIATTR_MERCURY_ISA_VERSION
	.align		4
        /*0080*/ 	.byte	0x03, 0x5f
        /*0082*/ 	.short	0x0101


	//----- nvinfo : EIATTR_VRC_CTA_INIT_COUNT
	.align		4
        /*0084*/ 	.byte	0x02, 0x4a
	.zero		1
	.zero		1


	//----- nvinfo : EIATTR_EXIT_INSTR_OFFSETS
	.align		4
        /*0088*/ 	.byte	0x04, 0x1c
        /*008a*/ 	.short	(.L_63 - .L_62)


	//   ....[0]....
.L_62:
        /*008c*/ 	.word	0x000000e0


	//   ....[1]....
        /*0090*/ 	.word	0x00000400


	//   ....[2]....
        /*0094*/ 	.word	0x00000510


	//----- nvinfo : EIATTR_CRS_STACK_SIZE
	.align		4
.L_63:
        /*0098*/ 	.byte	0x04, 0x1e
        /*009a*/ 	.short	(.L_65 - .L_64)
.L_64:
        /*009c*/ 	.word	0x00000000


	//----- nvinfo : EIATTR_CBANK_PARAM_SIZE
	.align		4
.L_65:
        /*00a0*/ 	.byte	0x03, 0x19
        /*00a2*/ 	.short	0x0038


	//----- nvinfo : EIATTR_PARAM_CBANK
	.align		4
        /*00a4*/ 	.byte	0x04, 0x0a
        /*00a6*/ 	.short	(.L_67 - .L_66)
	.align		4
.L_66:
        /*00a8*/ 	.word	index@(.nv.constant0._ZN9OwnTensor4cuda35vocab_parallel_embedding_bwd_kernelEPKlPKfPfllll)
        /*00ac*/ 	.short	0x0380
        /*00ae*/ 	.short	0x0038


	//----- nvinfo : EIATTR_SW_WAR
	.align		4
.L_67:
        /*00b0*/ 	.byte	0x04, 0x36
        /*00b2*/ 	.short	(.L_69 - .L_68)
.L_68:
        /*00b4*/ 	.word	0x00000008
.L_69:


//--------------------- .nv.info._ZN9OwnTensor4cuda35vocab_parallel_embedding_fwd_kernelEPKlPKfPfllll --------------------------
	.section	.nv.info._ZN9OwnTensor4cuda35vocab_parallel_embedding_fwd_kernelEPKlPKfPfllll,"",@"SHT_CUDA_INFO"
	.sectionflags	@""
	.align	4


	//----- nvinfo : EIATTR_CUDA_API_VERSION
	.align		4
        /*0000*/ 	.byte	0x04, 0x37
        /*0002*/ 	.short	(.L_71 - .L_70)
.L_70:
        /*0004*/ 	.word	0x00000082


	//----- nvinfo : EIATTR_KPARAM_INFO
	.align		4
.L_71:
        /*0008*/ 	.byte	0x04, 0x17
        /*000a*/ 	.short	(.L_73 - .L_72)
.L_72:
        /*000c*/ 	.word	0x00000000
        /*0010*/ 	.short	0x0006
        /*0012*/ 	.short	0x0030
        /*0014*/ 	.byte	0x00, 0xf0, 0x21, 0x00


	//----- nvinfo : EIATTR_KPARAM_INFO
	.align		4
.L_73:
        /*0018*/ 	.byte	0x04, 0x17
        /*001a*/ 	.short	(.L_75 - .L_74)
.L_74:
        /*001c*/ 	.word	0x00000000
        /*0020*/ 	.short	0x0005
        /*0022*/ 	.short	0x0028
        /*0024*/ 	.byte	0x00, 0xf0, 0x21, 0x00


	//----- nvinfo : EIATTR_KPARAM_INFO
	.align		4
.L_75:
        /*0028*/ 	.byte	0x04, 0x17
        /*002a*/ 	.short	(.L_77 - .L_76)
.L_76:
        /*002c*/ 	.word	0x00000000
        /*0030*/ 	.short	0x0004
        /*0032*/ 	.short	0x0020
        /*0034*/ 	.byte	0x00, 0xf0, 0x21, 0x00


	//----- nvinfo : EIATTR_KPARAM_INFO
	.align		4
.L_77:
        /*0038*/ 	.byte	0x04, 0x17
        /*003a*/ 	.short	(.L_79 - .L_78)
.L_78:
        /*003c*/ 	.word	0x00000000
        /*0040*/ 	.short	0x0003
        /*0042*/ 	.short	0x0018
        /*0044*/ 	.byte	0x00, 0xf0, 0x21, 0x00


	//----- nvinfo : EIATTR_KPARAM_INFO
	.align		4
.L_79:
        /*0048*/ 	.byte	0x04, 0x17
        /*004a*/ 	.short	(.L_81 - .L_80)
.L_80:
        /*004c*/ 	.word	0x00000000
        /*0050*/ 	.short	0x0002
        /*0052*/ 	.short	0x0010
        /*0054*/ 	.byte	0x00, 0xf5, 0x21, 0x00


	//----- nvinfo : EIATTR_KPARAM_INFO
	.align		4
.L_81:
        /*0058*/ 	.byte	0x04, 0x17
        /*005a*/ 	.short	(.L_83 - .L_82)
.L_82:
        /*005c*/ 	.word	0x00000000
        /*0060*/ 	.short	0x0001
        /*0062*/ 	.short	0x0008
        /*0064*/ 	.byte	0x00, 0xf5, 0x21, 0x00


	//----- nvinfo : EIATTR_KPARAM_INFO
	.align		4
.L_83:
        /*0068*/ 	.byte	0x04, 0x17
        /*006a*/ 	.short	(.L_85 - .L_84)
.L_84:
        /*006c*/ 	.word	0x00000000
        /*0070*/ 	.short	0x0000
        /*0072*/ 	.short	0x0000
        /*0074*/ 	.byte	0x00, 0xf5, 0x21, 0x00


	//----- nvinfo : EIATTR_SPARSE_MMA_MASK
	.align		4
.L_85:
        /*0078*/ 	.byte	0x03, 0x50
        /*007a*/ 	.short	0x0000


	//----- nvinfo : EIATTR_MAXREG_COUNT
	.align		4
        /*007c*/ 	.byte	0x03, 0x1b
        /*007e*/ 	.short	0x00ff


	//----- nvinfo : EIATTR_MERCURY_ISA_VERSION
	.align		4
        /*0080*/ 	.byte	0x03, 0x5f
        /*0082*/ 	.short	0x0101


	//----- nvinfo : EIATTR_VRC_CTA_INIT_COUNT
	.align		4
        /*0084*/ 	.byte	0x02, 0x4a
	.zero		1
	.zero		1


	//----- nvinfo : EIATTR_EXIT_INSTR_OFFSETS
	.align		4
        /*0088*/ 	.byte	0x04, 0x1c
        /*008a*/ 	.short	(.L_87 - .L_86)


	//   ....[0]....
.L_86:
        /*008c*/ 	.word	0x000000e0


	//   ....[1]....
        /*0090*/ 	.word	0x00000510


	//   ....[2]....
        /*0094*/ 	.word	0x00000560


	//----- nvinfo : EIATTR_CRS_STACK_SIZE
	.align		4
.L_87:
        /*0098*/ 	.byte	0x04, 0x1e
        /*009a*/ 	.short	(.L_89 - .L_88)
.L_88:
        /*009c*/ 	.word	0x00000000


	//----- nvinfo : EIATTR_CBANK_PARAM_SIZE
	.align		4
.L_89:
        /*00a0*/ 	.byte	0x03, 0x19
        /*00a2*/ 	.short	0x0038


	//----- nvinfo : EIATTR_PARAM_CBANK
	.align		4
        /*00a4*/ 	.byte	0x04, 0x0a
        /*00a6*/ 	.short	(.L_91 - .L_90)
	.align		4
.L_90:
        /*00a8*/ 	.word	index@(.nv.constant0._ZN9OwnTensor4cuda35vocab_parallel_embedding_fwd_kernelEPKlPKfPfllll)
        /*00ac*/ 	.short	0x0380
        /*00ae*/ 	.short	0x0038


	//----- nvinfo : EIATTR_SW_WAR
	.align		4
.L_91:
        /*00b0*/ 	.byte	0x04, 0x36
        /*00b2*/ 	.short	(.L_93 - .L_92)
.L_92:
        /*00b4*/ 	.word	0x00000008
.L_93:


//--------------------- .nv.info._ZN9OwnTensor4cuda33vocab_parallel_ce_backward_kernelEPKfS2_S2_S2_S2_Pflllf --------------------------
	.section	.nv.info._ZN9OwnTensor4cuda33vocab_parallel_ce_backward_kernelEPKfS2_S2_S2_S2_Pflllf,"",@"SHT_CUDA_INFO"
	.sectionflags	@""
	.align	4


	//----- nvinfo : EIATTR_CUDA_API_VERSION
	.align		4
        /*0000*/ 	.byte	0x04, 0x37
        /*0002*/ 	.short	(.L_95 - .L_94)
.L_94:
        /*0004*/ 	.word	0x00000082


	//----- nvinfo : EIATTR_KPARAM_INFO
	.align		4
.L_95:
        /*0008*/ 	.byte	0x04, 0x17
        /*000a*/ 	.short	(.L_97 - .L_96)
.L_96:
        /*000c*/ 	.word	0x00000000
        /*0010*/ 	.short	0x0009
        /*0012*/ 	.short	0x0048
        /*0014*/ 	.byte	0x00, 0xf0, 0x11, 0x00


	//----- nvinfo : EIATTR_KPARAM_INFO
	.align		4
.L_97:
        /*0018*/ 	.byte	0x04, 0x17
        /*001a*/ 	.short	(.L_99 - .L_98)
.L_98:
        /*001c*/ 	.word	0x00000000
        /*0020*/ 	.short	0x0008
        /*0022*/ 	.short	0x0040
        /*0024*/ 	.byte	0x00, 0xf0, 0x21, 0x00


	//----- nvinfo : EIATTR_KPARAM_INFO
	.align		4
.L_99:
        /*0028*/ 	.byte	0x04, 0x17
        /*002a*/ 	.short	(.L_101 - .L_100)
.L_100:
        /*002c*/ 	.word	0x00000000
        /*0030*/ 	.short	0x0007
        /*0032*/ 	.short	0x0038
        /*0034*/ 	.byte	0x00, 0xf0, 0x21, 0x00


	//----- nvinfo : EIATTR_KPARAM_INFO
	.align		4
.L_101:
        /*0038*/ 	.byte	0x04, 0x17
        /*003a*/ 	.short	(.L_103 - .L_102)
.L_102:
        /*003c*/ 	.word	0x00000000
        /*0040*/ 	.short	0x0006
        /*0042*/ 	.short	0x0030
        /*0044*/ 	.byte	0x00, 0xf0, 0x21, 0x00


	//----- nvinfo : EIATTR_KPARAM_INFO
	.align		4
.L_103:
        /*0048*/ 	.byte	0x04, 0x17
        /*004a*/ 	.short	(.L_105 - .L_104)
.L_104:
        /*004c*/ 	.word	0x00000000
        /*0050*/ 	.short	0x0005
        /*0052*/ 	.short	0x0028
        /*0054*/ 	.byte	0x00, 0xf5, 0x21, 0x00


	//----- nvinfo : EIATTR_KPARAM_INFO
	.align		4
.L_105:
        /*0058*/ 	.byte	0x04, 0x17
        /*005a*/ 	.short	(.L_107 - .L_106)
.L_106:
        /*005c*/ 	.word	0x00000000
        /*0060*/ 	.short	0x0004
        /*0062*/ 	.short	0x0020
        /*0064*/ 	.byte	0x00, 0xf5, 0x21, 0x00


	//----- nvinfo : EIATTR_KPARAM_INFO
	.align		4
.L_107:
        /*0068*/ 	.byte	0x04, 0x17
        /*006a*/ 	.short	(.L_109 - .L_108)
.L_108:
        /*006c*/ 	.word	0x00000000
        /*0070*/ 	.short	0x0003
        /*0072*/ 	.short	0x0018
        /*0074*/ 	.byte	0x00, 0xf5, 0x21, 0x00


	//----- nvinfo : EIATTR_KPARAM_INFO
	.align		4
.L_109:
        /*0078*/ 	.byte	0x04, 0x17
        /*007a*/ 	.short	(.L_111 - .L_110)
.L_110:
        /*007c*/ 	.word	0x00000000
        /*0080*/ 	.short	0x0002
        /*0082*/ 	.short	0x0010
        /*0084*/ 	.byte	0x00, 0xf5, 0x21, 0x00


	//----- nvinfo : EIATTR_KPARAM_INFO
	.align		4
.L_111:
        /*0088*/ 	.byte	0x04, 0x17
        /*008a*/ 	.short	(.L_113 - .L_112)
.L_112:
        /*008c*/ 	.word	0x00000000
        /*0090*/ 	.short	0x0001
        /*0092*/ 	.short	0x0008
        /*0094*/ 	.byte	0x00, 0xf5, 0x21, 0x00


	//----- nvinfo : EIATTR_KPARAM_INFO
	.align		4
.L_113:
        /*0098*/ 	.byte	0x04, 0x17
        /*009a*/ 	.short	(.L_115 - .L_114)
.L_114:
        /*009c*/ 	.word	0x00000000
        /*00a0*/ 	.short	0x0000
        /*00a2*/ 	.short	0x0000
        /*00a4*/ 	.byte	0x00, 0xf5, 0x21, 0x00


	//----- nvinfo : EIATTR_SPARSE_MMA_MASK
	.align		4
.L_115:
        /*00a8*/ 	.byte	0x03, 0x50
        /*00aa*/ 	.short	0x0000


	//----- nvinfo : EIATTR_MAXREG_COUNT
	.align		4
        /*00ac*/ 	.byte	0x03, 0x1b
        /*00ae*/ 	.short	0x00ff


	//----- nvinfo : EIATTR_MERCURY_ISA_VERSION
	.align		4
        /*00b0*/ 	.byte	0x03, 0x5f
        /*00b2*/ 	.short	0x0101


	//----- nvinfo : EIATTR_VRC_CTA_INIT_COUNT
	.align		4
        /*00b4*/ 	.byte	0x02, 0x4a
	.zero		1
	.zero		1


	//----- nvinfo : EIATTR_EXIT_INSTR_OFFSETS
	.align		4
        /*00b8*/ 	.byte	0x04, 0x1c
        /*00ba*/ 	.short	(.L_117 - .L_116)


	//   ....[0]....
.L_116:
        /*00bc*/ 	.word	0x000000d0


	//   ....[1]....
        /*00c0*/ 	.word	0x00000760


	//----- nvinfo : EIATTR_CRS_STACK_SIZE
	.align		4
.L_117:
        /*00c4*/ 	.byte	0x04, 0x1e
        /*00c6*/ 	.short	(.L_119 - .L_118)
.L_118:
        /*00c8*/ 	.word	0x00000000


	//----- nvinfo : EIATTR_CBANK_PARAM_SIZE
	.align		4
.L_119:
        /*00cc*/ 	.byte	0x03, 0x19
        /*00ce*/ 	.short	0x004c


	//----- nvinfo : EIATTR_PARAM_CBANK
	.align		4
        /*00d0*/ 	.byte	0x04, 0x0a
        /*00d2*/ 	.short	(.L_121 - .L_120)
	.align		4
.L_120:
        /*00d4*/ 	.word	index@(.nv.constant0._ZN9OwnTensor4cuda33vocab_parallel_ce_backward_kernelEPKfS2_S2_S2_S2_Pflllf)
        /*00d8*/ 	.short	0x0380
        /*00da*/ 	.short	0x004c


	//----- nvinfo : EIATTR_SW_WAR
	.align		4
.L_121:
        /*00dc*/ 	.byte	0x04, 0x36
        /*00de*/ 	.short	(.L_123 - .L_122)
.L_122:
        /*00e0*/ 	.word	0x00000008
.L_123:


//--------------------- .nv.info._ZN9OwnTensor4cuda27fused_sum_exp_target_kernelEPKfS2_S2_Pflll --------------------------
	.section	.nv.info._ZN9OwnTensor4cuda27fused_sum_exp_target_kernelEPKfS2_S2_Pflll,"",@"SHT_CUDA_INFO"
	.sectionflags	@""
	.align	4


	//----- nvinfo : EIATTR_CUDA_API_VERSION
	.align		4
        /*0000*/ 	.byte	0x04, 0x37
        /*0002*/ 	.short	(.L_125 - .L_124)
.L_124:
        /*0004*/ 	.word	0x00000082


	//----- nvinfo : EIATTR_KPARAM_INFO
	.align		4
.L_125:
        /*0008*/ 	.byte	0x04, 0x17
        /*000a*/ 	.short	(.L_127 - .L_126)
.L_126:
        /*000c*/ 	.word	0x00000000
        /*0010*/ 	.short	0x0006
        /*0012*/ 	.short	0x0030
        /*0014*/ 	.byte	0x00, 0xf0, 0x21, 0x00


	//----- nvinfo : EIATTR_KPARAM_INFO
	.align		4
.L_127:
        /*0018*/ 	.byte	0x04, 0x17
        /*001a*/ 	.short	(.L_129 - .L_128)
.L_128:
        /*001c*/ 	.word	0x00000000
        /*0020*/ 	.short	0x0005
        /*0022*/ 	.short	0x0028
        /*0024*/ 	.byte	0x00, 0xf0, 0x21, 0x00


	//----- nvinfo : EIATTR_KPARAM_INFO
	.align		4
.L_129:
        /*0028*/ 	.byte	0x04, 0x17
        /*002a*/ 	.short	(.L_131 - .L_130)
.L_130:
        /*002c*/ 	.word	0x00000000
        /*0030*/ 	.short	0x0004
        /*0032*/ 	.short	0x0020
        /*0034*/ 	.byte	0x00, 0xf0, 0x21, 0x00


	//----- nvinfo : EIATTR_KPARAM_INFO
	.align		4
.L_131:
        /*0038*/ 	.byte	0x04, 0x17
        /*003a*/ 	.short	(.L_133 - .L_132)
.L_132:
        /*003c*/ 	.word	0x00000000
        /*0040*/ 	.short	0x0003
        /*0042*/ 	.short	0x0018
        /*0044*/ 	.byte	0x00, 0xf5, 0x21, 0x00


	//----- nvinfo : EIATTR_KPARAM_INFO
	.align		4
.L_133:
        /*0048*/ 	.byte	0x04, 0x17
        /*004a*/ 	.short	(.L_135 - .L_134)
.L_134:
        /*004c*/ 	.word	0x00000000
        /*0050*/ 	.short	0x0002
        /*0052*/ 	.short	0x0010
        /*0054*/ 	.byte	0x00, 0xf5, 0x21, 0x00


	//----- nvinfo : EIATTR_KPARAM_INFO
	.align		4
.L_135:
        /*0058*/ 	.byte	0x04, 0x17
        /*005a*/ 	.short	(.L_137 - .L_136)
.L_136:
        /*005c*/ 	.word	0x00000000
        /*0060*/ 	.short	0x0001
        /*0062*/ 	.short	0x0008
        /*0064*/ 	.byte	0x00, 0xf5, 0x21, 0x00


	//----- nvinfo : EIATTR_KPARAM_INFO
	.align		4
.L_137:
        /*0068*/ 	.byte	0x04, 0x17
        /*006a*/ 	.short	(.L_139 - .L_138)
.L_138:
        /*006c*/ 	.word	0x00000000
        /*0070*/ 	.short	0x0000
        /*0072*/ 	.short	0x0000
        /*0074*/ 	.byte	0x00, 0xf5, 0x21, 0x00


	//----- nvinfo : EIATTR_SPARSE_MMA_MASK
	.align		4
.L_139:
        /*0078*/ 	.byte	0x03, 0x50
        /*007a*/ 	.short	0x0000


	//----- nvinfo : EIATTR_MAXREG_COUNT
	.align		4
        /*007c*/ 	.byte	0x03, 0x1b
        /*007e*/ 	.short	0x00ff


	//----- nvinfo : EIATTR_NUM_BARRIERS
	.align		4
        /*0080*/ 	.byte	0x02, 0x4c
        /*0082*/ 	.byte	0x01
	.zero		1


	//----- nvinfo : EIATTR_MERCURY_ISA_VERSION
	.align		4
        /*0084*/ 	.byte	0x03, 0x5f
        /*0086*/ 	.short	0x0101


	//----- nvinfo : EIATTR_VRC_CTA_INIT_COUNT
	.align		4
        /*0088*/ 	.byte	0x02, 0x4a
	.zero		1
	.zero		1


	//----- nvinfo : EIATTR_EXIT_INSTR_OFFSETS
	.align		4
        /*008c*/ 	.byte	0x04, 0x1c
        /*008e*/ 	.short	(.L_141 - .L_140)


	//   ....[0]....
.L_140:
        /*0090*/ 	.word	0x00000050


	//   ....[1]....
        /*0094*/ 	.word	0x00001040


	//   ....[2]....
        /*0098*/ 	.word	0x00001120


	//----- nvinfo : EIATTR_CRS_STACK_SIZE
	.align		4
.L_141:
        /*009c*/ 	.byte	0x04, 0x1e
        /*009e*/ 	.short	(.L_143 - .L_142)
.L_142:
        /*00a0*/ 	.word	0x00000000


	//----- nvinfo : EIATTR_CBANK_PARAM_SIZE
	.align		4
.L_143:
        /*00a4*/ 	.byte	0x03, 0x19
        /*00a6*/ 	.short	0x0038


	//----- nvinfo : EIATTR_PARAM_CBANK
	.align		4
        /*00a8*/ 	.byte	0x04, 0x0a
        /*00aa*/ 	.short	(.L_145 - .L_144)
	.align		4
.L_144:
        /*00ac*/ 	.word	index@(.nv.constant0._ZN9OwnTensor4cuda27fused_sum_exp_target_kernelEPKfS2_S2_Pflll)
        /*00b0*/ 	.short	0x0380
        /*00b2*/ 	.short	0x0038


	//----- nvinfo : EIATTR_SW_WAR
	.align		4
.L_145:
        /*00b4*/ 	.byte	0x04, 0x36
        /*00b6*/ 	.short	(.L_147 - .L_146)
.L_146:
        /*00b8*/ 	.word	0x00000008
.L_147:


//--------------------- .nv.info._ZN9OwnTensor4cuda22sparse_subtract_kernelEPfPKffllll --------------------------
	.section	.nv.info._ZN9OwnTensor4cuda22sparse_subtract_kernelEPfPKffllll,"",@"SHT_CUDA_INFO"
	.sectionflags	@""
	.align	4


	//----- nvinfo : EIATTR_CUDA_API_VERSION
	.align		4
        /*0000*/ 	.byte	0x04, 0x37
        /*0002*/ 	.short	(.L_149 - .L_148)
.L_148:
        /*0004*/ 	.word	0x00000082


	//----- nvinfo : EIATTR_KPARAM_INFO
	.align		4
.L_149:
        /*0008*/ 	.byte	0x04, 0x17
        /*000a*/ 	.short	(.L_151 - .L_150)
.L_150:
        /*000c*/ 	.word	0x00000000
        /*0010*/ 	.short	0x0006
        /*0012*/ 	.short	0x0030
        /*0014*/ 	.byte	0x00, 0xf0, 0x21, 0x00


	//----- nvinfo : EIATTR_KPARAM_INFO
	.align		4
.L_151:
        /*0018*/ 	.byte	0x04, 0x17
        /*001a*/ 	.short	(.L_153 - .L_152)
.L_152:
        /*001c*/ 	.word	0x00000000
        /*0020*/ 	.short	0x0005
        /*0022*/ 	.short	0x0028
        /*0024*/ 	.byte	0x00, 0xf0, 0x21, 0x00


	//----- nvinfo : EIATTR_KPARAM_INFO
	.align		4
.L_153:
        /*0028*/ 	.byte	0x04, 0x17
        /*002a*/ 	.short	(.L_155 - .L_154)
.L_154:
        /*002c*/ 	.word	0x00000000
        /*0030*/ 	.short	0x0004
        /*0032*/ 	.short	0x0020
        /*0034*/ 	.byte	0x00, 0xf0, 0x21, 0x00


	//----- nvinfo : EIATTR_KPARAM_INFO
	.align		4
.L_155:
        /*0038*/ 	.byte	0x04, 0x17
        /*003a*/ 	.short	(.L_157 - .L_156)
.L_156:
        /*003c*/ 	.word	0x00000000
        /*0040*/ 	.short	0x0003
        /*0042*/ 	.short	0x0018
        /*0044*/ 	.byte	0x00, 0xf0, 0x21, 0x00


	//----- nvinfo : EIATTR_KPARAM_INFO
	.align		4
.L_157:
        /*0048*/ 	.byte	0x04, 0x17
        /*004a*/ 	.short	(.L_159 - .L_158)
.L_158:
        /*004c*/ 	.word	0x00000000
        /*0050*/ 	.short	0x0002
        /*0052*/ 	.short	0x0010
        /*0054*/ 	.byte	0x00, 0xf0, 0x11, 0x00


	//----- nvinfo : EIATTR_KPARAM_INFO
	.align		4
.L_159:
        /*0058*/ 	.byte	0x04, 0x17
        /*005a*/ 	.short	(.L_161 - .L_160)
.L_160:
        /*005c*/ 	.word	0x00000000
        /*0060*/ 	.short	0x0001
        /*0062*/ 	.short	0x0008
        /*0064*/ 	.byte	0x00, 0xf5, 0x21, 0x00


	//----- nvinfo : EIATTR_KPARAM_INFO
	.align		4
.L_161:
        /*0068*/ 	.byte	0x04, 0x17
        /*006a*/ 	.short	(.L_163 - .L_162)
.L_162:
        /*006c*/ 	.word	0x00000000
        /*0070*/ 	.short	0x0000
        /*0072*/ 	.short	0x0000
        /*0074*/ 	.byte	0x00, 0xf5, 0x21, 0x00


	//----- nvinfo : EIATTR_SPARSE_MMA_MASK
	.align		4
.L_163:
        /*0078*/ 	.byte	0x03, 0x50
        /*007a*/ 	.short	0x0000


	//----- nvinfo : EIATTR_MAXREG_COUNT
	.align		4
        /*007c*/ 	.byte	0x03, 0x1b
        /*007e*/ 	.short	0x00ff


	//----- nvinfo : EIATTR_MERCURY_ISA_VERSION
	.align		4
        /*0080*/ 	.byte	0x03, 0x5f
        /*0082*/ 	.short	0x0101


	//----- nvinfo : EIATTR_VRC_CTA_INIT_COUNT
	.align		4
        /*0084*/ 	.byte	0x02, 0x4a
	.zero		1
	.zero		1


	//----- nvinfo : EIATTR_EXIT_INSTR_OFFSETS
	.align		4
        /*0088*/ 	.byte	0x04, 0x1c
        /*008a*/ 	.short	(.L_165 - .L_164)


	//   ....[0]....
.L_164:
        /*008c*/ 	.word	0x000000e0


	//   ....[1]....
        /*0090*/ 	.word	0x000001d0


	//   ....[2]....
        /*0094*/ 	.word	0x000002d0


	//----- nvinfo : EIATTR_CBANK_PARAM_SIZE
	.align		4
.L_165:
        /*0098*/ 	.byte	0x03, 0x19
        /*009a*/ 	.short	0x0038


	//----- nvinfo : EIATTR_PARAM_CBANK
	.align		4
        /*009c*/ 	.byte	0x04, 0x0a
        /*009e*/ 	.short	(.L_167 - .L_166)
	.align		4
.L_166:
        /*00a0*/ 	.word	index@(.nv.constant0._ZN9OwnTensor4cuda22sparse_subtract_kernelEPfPKffllll)
        /*00a4*/ 	.short	0x0380
        /*00a6*/ 	.short	0x0038


	//----- nvinfo : EIATTR_SW_WAR
	.align		4
.L_167:
        /*00a8*/ 	.byte	0x04, 0x36
        /*00aa*/ 	.short	(.L_169 - .L_168)
.L_168:
        /*00ac*/ 	.word	0x00000008
.L_169:


//--------------------- .nv.info._ZN9OwnTensor4cuda28extract_target_logits_kernelEPKfS2_Pfllll --------------------------
	.section	.nv.info._ZN9OwnTensor4cuda28extract_target_logits_kernelEPKfS2_Pfllll,"",@"SHT_CUDA_INFO"
	.sectionflags	@""
	.align	4


	//----- nvinfo : EIATTR_CUDA_API_VERSION
	.align		4
        /*0000*/ 	.byte	0x04, 0x37
        /*0002*/ 	.short	(.L_171 - .L_170)
.L_170:
        /*0004*/ 	.word	0x00000082


	//----- nvinfo : EIATTR_KPARAM_INFO
	.align		4
.L_171:
        /*0008*/ 	.byte	0x04, 0x17
        /*000a*/ 	.short	(.L_173 - .L_172)
.L_172:
        /*000c*/ 	.word	0x00000000
        /*0010*/ 	.short	0x0006
        /*0012*/ 	.short	0x0030
        /*0014*/ 	.byte	0x00, 0xf0, 0x21, 0x00


	//----- nvinfo : EIATTR_KPARAM_INFO
	.align		4
.L_173:
        /*0018*/ 	.byte	0x04, 0x17
        /*001a*/ 	.short	(.L_175 - .L_174)
.L_174:
        /*001c*/ 	.word	0x00000000
        /*0020*/ 	.short	0x0005
        /*0022*/ 	.short	0x0028
        /*0024*/ 	.byte	0x00, 0xf0, 0x21, 0x00


	//----- nvinfo : EIATTR_KPARAM_INFO
	.align		4
.L_175:
        /*0028*/ 	.byte	0x04, 0x17
        /*002a*/ 	.short	(.L_177 - .L_176)
.L_176:
        /*002c*/ 	.word	0x00000000
        /*0030*/ 	.short	0x0004
        /*0032*/ 	.short	0x0020
        /*0034*/ 	.byte	0x00, 0xf0, 0x21, 0x00


	//----- nvinfo : EIATTR_KPARAM_INFO
	.align		4
.L_177:
        /*0038*/ 	.byte	0x04, 0x17
        /*003a*/ 	.short	(.L_179 - .L_178)
.L_178:
        /*003c*/ 	.word	0x00000000
        /*0040*/ 	.short	0x0003
        /*0042*/ 	.short	0x0018
        /*0044*/ 	.byte	0x00, 0xf0, 0x21, 0x00


	//----- nvinfo : EIATTR_KPARAM_INFO
	.align		4
.L_179:
        /*0048*/ 	.byte	0x04, 0x17
        /*004a*/ 	.short	(.L_181 - .L_180)
.L_180:
        /*004c*/ 	.word	0x00000000
        /*0050*/ 	.short	0x0002
        /*0052*/ 	.short	0x0010
        /*0054*/ 	.byte	0x00, 0xf5, 0x21, 0x00


	//----- nvinfo : EIATTR_KPARAM_INFO
	.align		4
.L_181:
        /*0058*/ 	.byte	0x04, 0x17
        /*005a*/ 	.short	(.L_183 - .L_182)
.L_182:
        /*005c*/ 	.word	0x00000000
        /*0060*/ 	.short	0x0001
        /*0062*/ 	.short	0x0008
        /*0064*/ 	.byte	0x00, 0xf5, 0x21, 0x00


	//----- nvinfo : EIATTR_KPARAM_INFO
	.align		4
.L_183:
        /*0068*/ 	.byte	0x04, 0x17
        /*006a*/ 	.short	(.L_185 - .L_184)
.L_184:
        /*006c*/ 	.word	0x00000000
        /*0070*/ 	.short	0x0000
        /*0072*/ 	.short	0x0000
        /*0074*/ 	.byte	0x00, 0xf5, 0x21, 0x00


	//----- nvinfo : EIATTR_SPARSE_MMA_MASK
	.align		4
.L_185:
        /*0078*/ 	.byte	0x03, 0x50
        /*007a*/ 	.short	0x0000


	//----- nvinfo : EIATTR_MAXREG_COUNT
	.align		4
        /*007c*/ 	.byte	0x03, 0x1b
        /*007e*/ 	.short	0x00ff


	//----- nvinfo : EIATTR_MERCURY_ISA_VERSION
	.align		4
        /*0080*/ 	.byte	0x03, 0x5f
        /*0082*/ 	.short	0x0101


	//----- nvinfo : EIATTR_VRC_CTA_INIT_COUNT
	.align		4
        /*0084*/ 	.byte	0x02, 0x4a
	.zero		1
	.zero		1


	//----- nvinfo : EIATTR_EXIT_INSTR_OFFSETS
	.align		4
        /*0088*/ 	.byte	0x04, 0x1c
        /*008a*/ 	.short	(.L_187 - .L_186)


	//   ....[0]....
.L_186:
        /*008c*/ 	.word	0x000000e0


	//   ....[1]....
        /*0090*/ 	.word	0x00000300


	//   ....[2]....
        /*0094*/ 	.word	0x00000350


	//----- nvinfo : EIATTR_CRS_STACK_SIZE
	.align		4
.L_187:
        /*0098*/ 	.byte	0x04, 0x1e
        /*009a*/ 	.short	(.L_189 - .L_188)
.L_188:
        /*009c*/ 	.word	0x00000000


	//----- nvinfo : EIATTR_CBANK_PARAM_SIZE
	.align		4
.L_189:
        /*00a0*/ 	.byte	0x03, 0x19
        /*00a2*/ 	.short	0x0038


	//----- nvinfo : EIATTR_PARAM_CBANK
	.align		4
        /*00a4*/ 	.byte	0x04, 0x0a
        /*00a6*/ 	.short	(.L_191 - .L_190)
	.align		4
.L_190:
        /*00a8*/ 	.word	index@(.nv.constant0._ZN9OwnTensor4cuda28extract_target_logits_kernelEPKfS2_Pfllll)
        /*00ac*/ 	.short	0x0380
        /*00ae*/ 	.short	0x0038


	//----- nvinfo : EIATTR_SW_WAR
	.align		4
.L_191:
        /*00b0*/ 	.byte	0x04, 0x36
        /*00b2*/ 	.short	(.L_193 - .L_192)
.L_192:
        /*00b4*/ 	.word	0x00000008
.L_193:


//--------------------- .nv.callgraph             --------------------------
	.section	.nv.callgraph,"",@"SHT_CUDA_CALLGRAPH"
	.align	4
	.sectionentsize	8
	.align		4
        /*0000*/ 	.word	0x00000000
	.align		4
        /*0004*/ 	.word	0xffffffff
	.align		4
        /*0008*/ 	.word	0x00000000
	.align		4
        /*000c*/ 	.word	0xfffffffe
	.align		4
        /*0010*/ 	.word	0x00000000
	.align		4
        /*0014*/ 	.word	0xfffffffd
	.align		4
        /*0018*/ 	.word	0x00000000
	.align		4
        /*001c*/ 	.word	0xfffffffc


//--------------------- .text._ZN9OwnTensor4cuda35vocab_parallel_embedding_bwd_kernelEPKlPKfPfllll --------------------------
	.section	.text._ZN9OwnTensor4cuda35vocab_parallel_embedding_bwd_kernelEPKlPKfPfllll,"ax",@progbits
	.align	128
        .global         _ZN9OwnTensor4cuda35vocab_parallel_embedding_bwd_kernelEPKlPKfPfllll
        .type           _ZN9OwnTensor4cuda35vocab_parallel_embedding_bwd_kernelEPKlPKfPfllll,@function
        .size           _ZN9OwnTensor4cuda35vocab_parallel_embedding_bwd_kernelEPKlPKfPfllll,(.L_x_42 - _ZN9OwnTensor4cuda35vocab_parallel_embedding_bwd_kernelEPKlPKfPfllll)
        .other          _ZN9OwnTensor4cuda35vocab_parallel_embedding_bwd_kernelEPKlPKfPfllll,@"STO_CUDA_ENTRY STV_DEFAULT"
_ZN9OwnTensor4cuda35vocab_parallel_embedding_bwd_kernelEPKlPKfPfllll:
.text._ZN9OwnTensor4cuda35vocab_parallel_embedding_bwd_kernelEPKlPKfPfllll:
[----:B------:R-:W-:Y:S01]  /*0000*/  LDC R1, c[0x0][0x37c] ;  /* 0x0000df00ff017b82 */ /* 0x000fe20000000800 */
[----:B------:R-:W0:Y:S01]  /*0010*/  S2R R3, SR_TID.X ;  /* 0x0000000000037919 */ /* 0x000e220000002100 */
[----:B------:R-:W1:Y:S06]  /*0020*/  LDCU.64 UR10, c[0x0][0x3a0] ;  /* 0x00007400ff0a77ac */ /* 0x000e6c0008000a00 */
[----:B------:R-:W0:Y:S01]  /*0030*/  S2UR UR7, SR_CTAID.X ;  /* 0x00000000000779c3 */ /* 0x000e220000002500 */
[----:B------:R-:W1:Y:S07]  /*0040*/  LDCU.64 UR8, c[0x0][0x398] ;  /* 0x00007300ff0877ac */ /* 0x000e6e0008000a00 */
[----:B------:R-:W0:Y:S01]  /*0050*/  LDC R2, c[0x0][0x360] ;  /* 0x0000d800ff027b82 */ /* 0x000e220000000800 */
[----:B-1----:R-:W-:-:S02]  /*0060*/  UIMAD UR6, UR11, UR8, URZ ;  /* 0x000000080b0672a4 */ /* 0x002fc4000f8e02ff */
[----:B------:R-:W-:Y:S02]  /*0070*/  UIMAD.WIDE.U32 UR4, UR10, UR8, URZ ;  /* 0x000000080a0472a5 */ /* 0x000fe4000f8e00ff */
[----:B------:R-:W-:-:S04]  /*0080*/  UIMAD UR6, UR10, UR9, UR6 ;  /* 0x000000090a0672a4 */ /* 0x000fc8000f8e0206 */
[----:B------:R-:W-:Y:S01]  /*0090*/  UIADD3 UR5, UPT, UPT, UR5, UR6, URZ ;  /* 0x0000000605057290 */ /* 0x000fe2000fffe0ff */
[----:B0-----:R-:W-:-:S05]  /*00a0*/  IMAD R2, R2, UR7, R3 ;  /* 0x0000000702027c24 */ /* 0x001fca000f8e0203 */
[----:B------:R-:W-:Y:S01]  /*00b0*/  IMAD.U32 R0, RZ, RZ, UR5 ;  /* 0x00000005ff007e24 */ /* 0x000fe2000f8e00ff */
[----:B------:R-:W-:-:S04]  /*00c0*/  ISETP.LT.U32.AND P0, PT, R2, UR4, PT ;  /* 0x0000000402007c0c */ /* 0x000fc8000bf01070 */
[----:B------:R-:W-:-:S13]  /*00d0*/  ISETP.GT.AND.EX P0, PT, R0, RZ, PT, P0 ;  /* 0x000000ff0000720c */ /* 0x000fda0003f04300 */
[----:B------:R-:W-:Y:S05]  /*00e0*/  @!P0 EXIT ;  /* 0x000000000000894d */ /* 0x000fea0003800000 */
[----:B------:R-:W-:Y:S01]  /*00f0*/  UISETP.NE.U32.AND UP0, UPT, UR11, URZ, UPT ;  /* 0x000000ff0b00728c */ /* 0x000fe2000bf05070 */
[----:B------:R-:W0:Y:S08]  /*0100*/  LDCU.64 UR4, c[0x0][0x358] ;  /* 0x00006b00ff0477ac */ /* 0x000e300008000a00 */
[----:B------:R-:W-:Y:S05]  /*0110*/  BRA.U UP0, `(.L_x_0) ;  /* 0x00000001005c7547 */ /* 0x000fea000b800000 */
[----:B------:R-:W1:Y:S01]  /*0120*/  I2F.U32.RP R0, UR10 ;  /* 0x0000000a00007d06 */ /* 0x000e620008209000 */
[----:B------:R-:W-:Y:S01]  /*0130*/  ISETP.NE.U32.AND P2, PT, RZ, UR10, PT ;  /* 0x0000000aff007c0c */ /* 0x000fe2000bf45070 */
[----:B------:R-:W-:-:S06]  /*0140*/  IMAD.MOV.U32 R11, RZ, RZ, RZ ;  /* 0x000000ffff0b7224 */ /* 0x000fcc00078e00ff */
[----:B-1----:R-:W1:Y:S02]  /*0150*/  MUFU.RCP R0, R0 ;  /* 0x0000000000007308 */ /* 0x002e640000001000 */
[----:B-1----:R-:W-:-:S06]  /*0160*/  VIADD R4, R0, 0xffffffe ;  /* 0x0ffffffe00047836 */ /* 0x002fcc0000000000 */
[----:B------:R1:W2:Y:S02]  /*0170*/  F2I.FTZ.U32.TRUNC.NTZ R5, R4 ;  /* 0x0000000400057305 */ /* 0x0002a4000021f000 */
[----:B-1----:R-:W-:Y:S02]  /*0180*/  HFMA2 R4, -RZ, RZ, 0, 0 ;  /* 0x00000000ff047431 */ /* 0x002fe400000001ff */
[----:B--2---:R-:W-:-:S04]  /*0190*/  IMAD.MOV R7, RZ, RZ, -R5 ;  /* 0x000000ffff077224 */ /* 0x004fc800078e0a05 */
[----:B------:R-:W-:-:S04]  /*01a0*/  IMAD R7, R7, UR10, RZ ;  /* 0x0000000a07077c24 */ /* 0x000fc8000f8e02ff */
[----:B------:R-:W-:-:S06]  /*01b0*/  IMAD.HI.U32 R5, R5, R7, R4 ;  /* 0x0000000705057227 */ /* 0x000fcc00078e0004 */
[----:B------:R-:W-:-:S04]  /*01c0*/  IMAD.HI.U32 R4, R5, R2, RZ ;  /* 0x0000000205047227 */ /* 0x000fc800078e00ff */
[----:B------:R-:W-:-:S04]  /*01d0*/  IMAD.MOV R5, RZ, RZ, -R4 ;  /* 0x000000ffff057224 */ /* 0x000fc800078e0a04 */
[----:B------:R-:W-:-:S05]  /*01e0*/  IMAD R5, R5, UR10, R2 ;  /* 0x0000000a05057c24 */ /* 0x000fca000f8e0202 */
[----:B------:R-:W-:-:S13]  /*01f0*/  ISETP.GE.U32.AND P0, PT, R5, UR10, PT ;  /* 0x0000000a05007c0c */ /* 0x000fda000bf06070 */
[----:B------:R-:W-:Y:S02]  /*0200*/  @P0 VIADD R5, R5, -UR10 ;  /* 0x8000000a05050c36 */ /* 0x000fe40008000000 */
[----:B------:R-:W-:-:S03]  /*0210*/  @P0 VIADD R4, R4, 0x1 ;  /* 0x0000000104040836 */ /* 0x000fc60000000000 */
[----:B------:R-:W-:-:S13]  /*0220*/  ISETP.GE.U32.AND P1, PT, R5, UR10, PT ;  /* 0x0000000a05007c0c */ /* 0x000fda000bf26070 */
[----:B------:R-:W-:Y:S02]  /*0230*/  @P1 IADD3 R4, PT, PT, R4, 0x1, RZ ;  /* 0x0000000104041810 */ /* 0x000fe40007ffe0ff */
[----:B------:R-:W-:-:S05]  /*0240*/  @!P2 LOP3.LUT R4, RZ, UR10, RZ, 0x33, !PT ;  /* 0x0000000aff04ac12 */ /* 0x000fca000f8e33ff */
[----:B------:R-:W-:-:S04]  /*0250*/  IMAD.MOV R5, RZ, RZ, -R4 ;  /* 0x000000ffff057224 */ /* 0x000fc800078e0a04 */
[----:B------:R-:W-:Y:S02]  /*0260*/  IMAD R0, R5, UR10, R2 ;  /* 0x0000000a05007c24 */ /* 0x000fe4000f8e0202 */
[----:B------:R-:W-:Y:S01]  /*0270*/  IMAD.MOV.U32 R5, RZ, RZ, RZ ;  /* 0x000000ffff057224 */ /* 0x000fe200078e00ff */
[----:B------:R-:W-:Y:S06]  /*0280*/  BRA `(.L_x_1) ;  /* 0x0000000000347947 */ /* 0x000fec0003800000 */
.L_x_0:
[----:B------:R-:W-:-:S07]  /*0290*/  MOV R0, 0x2b0 ;  /* 0x000002b000007802 */ /* 0x000fce0000000f00 */
[----:B0-----:R-:W-:Y:S05]  /*02a0*/  CALL.REL.NOINC `($__internal_0_$__cuda_sm20_div_s64) ;  /* 0x00000000009c7944 */ /* 0x001fea0003c00000 */
[----:B------:R-:W0:Y:S01]  /*02b0*/  LDCU.64 UR10, c[0x0][0x3a0] ;  /* 0x00007400ff0a77ac */ /* 0x000e220008000a00 */
[----:B------:R-:W-:Y:S01]  /*02c0*/  IADD3 R11, P0, PT, RZ, -R6, RZ ;  /* 0x80000006ff0b7210 */ /* 0x000fe20007f1e0ff */
[----:B------:R-:W-:-:S03]  /*02d0*/  IMAD.MOV.U32 R3, RZ, RZ, RZ ;  /* 0x000000ffff037224 */ /* 0x000fc600078e00ff */
[----:B------:R-:W-:-:S05]  /*02e0*/  IADD3.X R0, PT, PT, RZ, ~R7, RZ, P0, !PT ;  /* 0x80000007ff007210 */ /* 0x000fca00007fe4ff */
[----:B0-----:R-:W-:Y:S02]  /*02f0*/  IMAD R0, R0, UR10, RZ ;  /* 0x0000000a00007c24 */ /* 0x001fe4000f8e02ff */
[----:B------:R-:W-:-:S04]  /*0300*/  IMAD.WIDE.U32 R4, R11, UR10, R2 ;  /* 0x0000000a0b047c25 */ /* 0x000fc8000f8e0002 */
[----:B------:R-:W-:Y:S02]  /*0310*/  IMAD R11, R11, UR11, R0 ;  /* 0x0000000b0b0b7c24 */ /* 0x000fe4000f8e0200 */
[----:B------:R-:W-:Y:S02]  /*0320*/  IMAD.MOV.U32 R0, RZ, RZ, R4 ;  /* 0x000000ffff007224 */ /* 0x000fe400078e0004 */
[----:B------:R-:W-:Y:S01]  /*0330*/  IMAD.MOV.U32 R4, RZ, RZ, R6 ;  /* 0x000000ffff047224 */ /* 0x000fe200078e0006 */
[----:B------:R-:W-:Y:S01]  /*0340*/  IADD3 R11, PT, PT, R5, R11, RZ ;  /* 0x0000000b050b7210 */ /* 0x000fe20007ffe0ff */
[----:B------:R-:W-:-:S07]  /*0350*/  IMAD.MOV.U32 R5, RZ, RZ, R7 ;  /* 0x000000ffff057224 */ /* 0x000fce00078e0007 */
.L_x_1:
[----:B------:R-:W1:Y:S01]  /*0360*/  LDCU.64 UR6, c[0x0][0x380] ;  /* 0x00007000ff0677ac */ /* 0x000e620008000a00 */
[----:B------:R-:W2:Y:S01]  /*0370*/  LDCU.64 UR8, c[0x0][0x3a8] ;  /* 0x00007500ff0877ac */ /* 0x000ea20008000a00 */
[----:B-1----:R-:W-:-:S04]  /*0380*/  LEA R6, P0, R4, UR6, 0x3 ;  /* 0x0000000604067c11 */ /* 0x002fc8000f8018ff */
[----:B------:R-:W-:Y:S01]  /*0390*/  LEA.HI.X R7, R4, UR7, R5, 0x3, P0 ;  /* 0x0000000704077c11 */ /* 0x000fe200080f1c05 */
[----:B------:R-:W1:Y:S05]  /*03a0*/  LDCU.64 UR6, c[0x0][0x3b0] ;  /* 0x00007600ff0677ac */ /* 0x000e6a0008000a00 */
[----:B0-----:R-:W1:Y:S02]  /*03b0*/  LDG.E.64.CONSTANT R6, desc[UR4][R6.64] ;  /* 0x0000000406067981 */ /* 0x001e64000c1e9b00 */
[C---:B-1----:R-:W-:Y:S02]  /*03c0*/  ISETP.GE.U32.AND P0, PT, R6.reuse, UR6, PT ;  /* 0x0000000606007c0c */ /* 0x042fe4000bf06070 */
[----:B--2---:R-:W-:-:S02]  /*03d0*/  ISETP.LT.U32.AND P1, PT, R6, UR8, PT ;  /* 0x0000000806007c0c */ /* 0x004fc4000bf21070 */
[----:B------:R-:W-:-:S04]  /*03e0*/  ISETP.GE.AND.EX P0, PT, R7, UR7, PT, P0 ;  /* 0x0000000707007c0c */ /* 0x000fc8000bf06300 */
[----:B------:R-:W-:-:S13]  /*03f0*/  ISETP.LT.OR.EX P0, PT, R7, UR9, P0, P1 ;  /* 0x0000000907007c0c */ /* 0x000fda0008701710 */
[----:B------:R-:W-:Y:S05]  /*0400*/  @P0 EXIT ;  /* 0x000000000000094d */ /* 0x000fea0003800000 */
[----:B------:R-:W0:Y:S02]  /*0410*/  LDCU.64 UR6, c[0x0][0x388] ;  /* 0x00007100ff0677ac */ /* 0x000e240008000a00 */
[----:B0-----:R-:W-:-:S04]  /*0420*/  LEA R4, P0, R2, UR6, 0x2 ;  /* 0x0000000602047c11 */ /* 0x001fc8000f8010ff */
[----:B------:R-:W-:Y:S01]  /*0430*/  LEA.HI.X R5, R2, UR7, RZ, 0x2, P0 ;  /* 0x0000000702057c11 */ /* 0x000fe200080f14ff */
[----:B------:R-:W0:Y:S05]  /*0440*/  LDCU.64 UR6, c[0x0][0x390] ;  /* 0x00007200ff0677ac */ /* 0x000e2a0008000a00 */
[----:B------:R-:W2:Y:S01]  /*0450*/  LDG.E.CONSTANT R5, desc[UR4][R4.64] ;  /* 0x0000000404057981 */ /* 0x000ea2000c1e9900 */
[----:B------:R-:W-:Y:S01]  /*0460*/  IADD3 R9, P0, PT, R6, -UR8, RZ ;  /* 0x8000000806097c10 */ /* 0x000fe2000ff1e0ff */
[----:B------:R-:W-:Y:S01]  /*0470*/  IMAD.MOV.U32 R3, RZ, RZ, R11 ;  /* 0x000000ffff037224 */ /* 0x000fe200078e000b */
[----:B------:R-:W-:Y:S02]  /*0480*/  MOV R2, R0 ;  /* 0x0000000000027202 */ /* 0x000fe40000000f00 */
[----:B------:R-:W-:-:S03]  /*0490*/  IADD3.X R6, PT, PT, R7, ~UR9, RZ, P0, !PT ;  /* 0x8000000907067c10 */ /* 0x000fc600087fe4ff */
[----:B------:R-:W-:-:S04]  /*04a0*/  IMAD.WIDE.U32 R2, R9, UR10, R2 ;  /* 0x0000000a09027c25 */ /* 0x000fc8000f8e0002 */
[----:B------:R-:W-:-:S04]  /*04b0*/  IMAD R6, R6, UR10, RZ ;  /* 0x0000000a06067c24 */ /* 0x000fc8000f8e02ff */
[----:B------:R-:W-:Y:S01]  /*04c0*/  IMAD R9, R9, UR11, R6 ;  /* 0x0000000b09097c24 */ /* 0x000fe2000f8e0206 */
[----:B0-----:R-:W-:-:S03]  /*04d0*/  LEA R6, P0, R2, UR6, 0x2 ;  /* 0x0000000602067c11 */ /* 0x001fc6000f8010ff */
[----:B------:R-:W-:-:S05]  /*04e0*/  IMAD.IADD R3, R3, 0x1, R9 ;  /* 0x0000000103037824 */ /* 0x000fca00078e0209 */
[----:B------:R-:W-:-:S05]  /*04f0*/  LEA.HI.X R7, R2, UR7, R3, 0x2, P0 ;  /* 0x0000000702077c11 */ /* 0x000fca00080f1403 */
[----:B--2---:R-:W-:Y:S01]  /*0500*/  REDG.E.ADD.F32.FTZ.RN.STRONG.GPU desc[UR4][R6.64], R5 ;  /* 0x00000005060079a6 */ /* 0x004fe2000c12f304 */
[----:B------:R-:W-:Y:S05]  /*0510*/  EXIT ;  /* 0x000000000000794d */ /* 0x000fea0003800000 */
        .weak           $__internal_0_$__cuda_sm20_div_s64
        .type           $__internal_0_$__cuda_sm20_div_s64,@function
        .size           $__internal_0_$__cuda_sm20_div_s64,(.L_x_42 - $__internal_0_$__cuda_sm20_div_s64)
$__internal_0_$__cuda_sm20_div_s64:
[----:B------:R-:W0:Y:S02]  /*0520*/  LDCU.64 UR6, c[0x0][0x3a0] ;  /* 0x00007400ff0677ac */ /* 0x000e240008000a00 */
[----:B0-----:R-:W-:Y:S02]  /*0530*/  IADD3 R4, P0, PT, RZ, -UR6, RZ ;  /* 0x80000006ff047c10 */ /* 0x001fe4000ff1e0ff */
[----:B------:R-:W-:Y:S02]  /*0540*/  ISETP.LE.AND P1, PT, RZ, UR7, PT ;  /* 0x00000007ff007c0c */ /* 0x000fe4000bf23270 */
[----:B------:R-:W-:Y:S02]  /*0550*/  IADD3.X R5, PT, PT, RZ, ~UR7, RZ, P0, !PT ;  /* 0x80000007ff057c10 */ /* 0x000fe400087fe4ff */
[----:B------:R-:W-:Y:S02]  /*0560*/  SEL R4, R4, UR6, !P1 ;  /* 0x0000000604047c07 */ /* 0x000fe4000c800000 */
[----:B------:R-:W-:-:S04]  /*0570*/  SEL R5, R5, UR7, !P1 ;  /* 0x0000000705057c07 */ /* 0x000fc8000c800000 */
[----:B------:R-:W0:Y:S08]  /*0580*/  I2F.U64.RP R10, R4 ;  /* 0x00000004000a7312 */ /* 0x000e300000309000 */
[----:B0-----:R-:W0:Y:S02]  /*0590*/  MUFU.RCP R10, R10 ;  /* 0x0000000a000a7308 */ /* 0x001e240000001000 */
[----:B0-----:R-:W-:-:S06]  /*05a0*/  VIADD R6, R10, 0x1ffffffe ;  /* 0x1ffffffe0a067836 */ /* 0x001fcc0000000000 */
[----:B------:R-:W0:Y:S02]  /*05b0*/  F2I.U64.TRUNC R6, R6 ;  /* 0x0000000600067311 */ /* 0x000e24000020d800 */
[----:B0-----:R-:W-:-:S04]  /*05c0*/  IMAD.WIDE.U32 R8, R6, R4, RZ ;  /* 0x0000000406087225 */ /* 0x001fc800078e00ff */
[----:B------:R-:W-:Y:S01]  /*05d0*/  IMAD R9, R6, R5, R9 ;  /* 0x0000000506097224 */ /* 0x000fe200078e0209 */
[----:B------:R-:W-:-:S03]  /*05e0*/  IADD3 R11, P0, PT, RZ, -R8, RZ ;  /* 0x80000008ff0b7210 */ /* 0x000fc60007f1e0ff */
[----:B------:R-:W-:Y:S02]  /*05f0*/  IMAD R9, R7, R4, R9 ;  /* 0x0000000407097224 */ /* 0x000fe400078e0209 */
[----:B------:R-:W-:-:S04]  /*0600*/  IMAD.HI.U32 R8, R6, R11, RZ ;  /* 0x0000000b06087227 */ /* 0x000fc800078e00ff */
[----:B------:R-:W-:Y:S01]  /*0610*/  IMAD.X R13, RZ, RZ, ~R9, P0 ;  /* 0x000000ffff0d7224 */ /* 0x000fe200000e0e09 */
[----:B------:R-:W-:-:S03]  /*0620*/  MOV R9, R6 ;  /* 0x0000000600097202 */ /* 0x000fc60000000f00 */
[-C--:B------:R-:W-:Y:S02]  /*0630*/  IMAD R15, R7, R13.reuse, RZ ;  /* 0x0000000d070f7224 */ /* 0x080fe400078e02ff */
[----:B------:R-:W-:-:S04]  /*0640*/  IMAD.WIDE.U32 R8, P0, R6, R13, R8 ;  /* 0x0000000d06087225 */ /* 0x000fc80007800008 */
[----:B------:R-:W-:-:S04]  /*0650*/  IMAD.HI.U32 R13, R7, R13, RZ ;  /* 0x0000000d070d7227 */ /* 0x000fc800078e00ff */
[----:B------:R-:W-:-:S05]  /*0660*/  IMAD.HI.U32 R8, P2, R7, R11, R8 ;  /* 0x0000000b07087227 */ /* 0x000fca0007840008 */
[----:B------:R-:W-:Y:S01]  /*0670*/  IADD3 R9, P3, PT, R15, R8, RZ ;  /* 0x000000080f097210 */ /* 0x000fe20007f7e0ff */
[----:B------:R-:W-:-:S04]  /*0680*/  IMAD.X R8, R13, 0x1, R7, P0 ;  /* 0x000000010d087824 */ /* 0x000fc800000e0607 */
[----:B------:R-:W-:Y:S01]  /*0690*/  IMAD.WIDE.U32 R6, R9, R4, RZ ;  /* 0x0000000409067225 */ /* 0x000fe200078e00ff */
[----:B------:R-:W-:-:S03]  /*06a0*/  IADD3.X R11, PT, PT, RZ, RZ, R8, P3, P2 ;  /* 0x000000ffff0b7210 */ /* 0x000fc60001fe4408 */
[----:B------:R-:W-:Y:S01]  /*06b0*/  IMAD R7, R9, R5, R7 ;  /* 0x0000000509077224 */ /* 0x000fe200078e0207 */
[----:B------:R-:W-:-:S03]  /*06c0*/  IADD3 R13, P0, PT, RZ, -R6, RZ ;  /* 0x80000006ff0d7210 */ /* 0x000fc60007f1e0ff */
[----:B------:R-:W-:Y:S02]  /*06d0*/  IMAD R7, R11, R4, R7 ;  /* 0x000000040b077224 */ /* 0x000fe400078e0207 */
[----:B------:R-:W-:-:S04]  /*06e0*/  IMAD.HI.U32 R8, R9, R13, RZ ;  /* 0x0000000d09087227 */ /* 0x000fc800078e00ff */
[----:B------:R-:W-:Y:S02]  /*06f0*/  IMAD.X R6, RZ, RZ, ~R7, P0 ;  /* 0x000000ffff067224 */ /* 0x000fe400000e0e07 */
[----:B------:R-:W-:Y:S02]  /*0700*/  IMAD.MOV.U32 R7, RZ, RZ, RZ ;  /* 0x000000ffff077224 */ /* 0x000fe400078e00ff */
[----:B------:R-:W-:-:S04]  /*0710*/  IMAD.WIDE.U32 R8, P0, R9, R6, R8 ;  /* 0x0000000609087225 */ /* 0x000fc80007800008 */
[C---:B------:R-:W-:Y:S02]  /*0720*/  IMAD R10, R11.reuse, R6, RZ ;  /* 0x000000060b0a7224 */ /* 0x040fe400078e02ff */
[----:B------:R-:W-:-:S04]  /*0730*/  IMAD.HI.U32 R9, P2, R11, R13, R8 ;  /* 0x0000000d0b097227 */ /* 0x000fc80007840008 */
[----:B------:R-:W-:Y:S01]  /*0740*/  IMAD.HI.U32 R8, R11, R6, RZ ;  /* 0x000000060b087227 */ /* 0x000fe200078e00ff */
[----:B------:R-:W-:-:S04]  /*0750*/  IADD3 R9, P3, PT, R10, R9, RZ ;  /* 0x000000090a097210 */ /* 0x000fc80007f7e0ff */
[----:B------:R-:W-:Y:S01]  /*0760*/  IADD3.X R11, PT, PT, R8, R11, RZ, P0, !PT ;  /* 0x0000000b080b7210 */ /* 0x000fe200007fe4ff */
[----:B------:R-:W-:-:S03]  /*0770*/  IMAD.HI.U32 R6, R9, R2, RZ ;  /* 0x0000000209067227 */ /* 0x000fc600078e00ff */
[----:B------:R-:W-:Y:S01]  /*0780*/  IADD3.X R11, PT, PT, RZ, RZ, R11, P3, P2 ;  /* 0x000000ffff0b7210 */ /* 0x000fe20001fe440b */
[----:B------:R-:W-:-:S04]  /*0790*/  IMAD.WIDE.U32 R6, RZ, R9, R6 ;  /* 0x00000009ff067225 */ /* 0x000fc800078e0006 */
[----:B------:R-:W-:-:S04]  /*07a0*/  IMAD.HI.U32 R6, P0, R11, R2, R6 ;  /* 0x000000020b067227 */ /* 0x000fc80007800006 */
[----:B------:R-:W-:Y:S01]  /*07b0*/  IMAD.X R8, RZ, RZ, RZ, P0 ;  /* 0x000000ffff087224 */ /* 0x000fe200000e06ff */
[----:B------:R-:W-:-:S04]  /*07c0*/  IADD3 R9, P2, PT, RZ, R6, RZ ;  /* 0x00000006ff097210 */ /* 0x000fc80007f5e0ff */
[----:B------:R-:W-:Y:S01]  /*07d0*/  IADD3.X R11, PT, PT, RZ, R8, RZ, P2, !PT ;  /* 0x00000008ff0b7210 */ /* 0x000fe200017fe4ff */
[----:B------:R-:W-:-:S04]  /*07e0*/  IMAD.WIDE.U32 R6, R9, R4, RZ ;  /* 0x0000000409067225 */ /* 0x000fc800078e00ff */
[C---:B------:R-:W-:Y:S01]  /*07f0*/  IMAD R7, R9.reuse, R5, R7 ;  /* 0x0000000509077224 */ /* 0x040fe200078e0207 */
[----:B------:R-:W-:Y:S02]  /*0800*/  IADD3 R15, P2, PT, -R6, R2, RZ ;  /* 0x00000002060f7210 */ /* 0x000fe40007f5e1ff */
[----:B------:R-:W-:Y:S01]  /*0810*/  IADD3 R6, P3, PT, R9, 0x1, RZ ;  /* 0x0000000109067810 */ /* 0x000fe20007f7e0ff */
[-C--:B------:R-:W-:Y:S01]  /*0820*/  IMAD R7, R11, R4.reuse, R7 ;  /* 0x000000040b077224 */ /* 0x080fe200078e0207 */
[CC--:B------:R-:W-:Y:S02]  /*0830*/  ISETP.GE.U32.AND P0, PT, R15.reuse, R4.reuse, PT ;  /* 0x000000040f00720c */ /* 0x0c0fe40003f06070 */
[----:B------:R-:W-:Y:S01]  /*0840*/  IADD3.X R8, PT, PT, RZ, R11, RZ, P3, !PT ;  /* 0x0000000bff087210 */ /* 0x000fe20001ffe4ff */
[----:B------:R-:W-:Y:S01]  /*0850*/  IMAD.X R17, RZ, RZ, ~R7, P2 ;  /* 0x000000ffff117224 */ /* 0x000fe200010e0e07 */
[----:B------:R-:W-:-:S04]  /*0860*/  IADD3 R7, P2, PT, R15, -R4, RZ ;  /* 0x800000040f077210 */ /* 0x000fc80007f5e0ff */
[C---:B------:R-:W-:Y:S01]  /*0870*/  ISETP.GE.U32.AND.EX P0, PT, R17.reuse, R5, PT, P0 ;  /* 0x000000051100720c */ /* 0x040fe20003f06100 */
[----:B------:R-:W-:-:S03]  /*0880*/  IMAD.X R13, R17, 0x1, ~R5, P2 ;  /* 0x00000001110d7824 */ /* 0x000fc600010e0e05 */
[----:B------:R-:W-:Y:S02]  /*0890*/  SEL R7, R7, R15, P0 ;  /* 0x0000000f07077207 */ /* 0x000fe40000000000 */
[----:B------:R-:W-:Y:S02]  /*08a0*/  SEL R9, R6, R9, P0 ;  /* 0x0000000906097207 */ /* 0x000fe40000000000 */
[----:B------:R-:W-:Y:S02]  /*08b0*/  SEL R13, R13, R17, P0 ;  /* 0x000000110d0d7207 */ /* 0x000fe40000000000 */
[----:B------:R-:W-:Y:S02]  /*08c0*/  ISETP.GE.U32.AND P2, PT, R7, R4, PT ;  /* 0x000000040700720c */ /* 0x000fe40003f46070 */
[----:B------:R-:W-:Y:S02]  /*08d0*/  SEL R4, R8, R11, P0 ;  /* 0x0000000b08047207 */ /* 0x000fe40000000000 */
[----:B------:R-:W-:-:S02]  /*08e0*/  IADD3 R6, P3, PT, R9, 0x1, RZ ;  /* 0x0000000109067810 */ /* 0x000fc40007f7e0ff */
[----:B------:R-:W-:-:S03]  /*08f0*/  ISETP.GE.U32.AND.EX P0, PT, R13, R5, PT, P2 ;  /* 0x000000050d00720c */ /* 0x000fc60003f06120 */
[----:B------:R-:W-:Y:S01]  /*0900*/  IMAD.X R7, RZ, RZ, R4, P3 ;  /* 0x000000ffff077224 */ /* 0x000fe200018e0604 */
[----:B------:R-:W-:-:S04]  /*0910*/  SEL R6, R6, R9, P0 ;  /* 0x0000000906067207 */ /* 0x000fc80000000000 */
[----:B------:R-:W-:Y:S02]  /*0920*/  SEL R7, R7, R4, P0 ;  /* 0x0000000407077207 */ /* 0x000fe40000000000 */
[-C--:B------:R-:W-:Y:S02]  /*0930*/  IADD3 R5, P2, PT, RZ, -R6.reuse, RZ ;  /* 0x80000006ff057210 */ /* 0x080fe40007f5e0ff */
[----:B------:R-:W-:Y:S02]  /*0940*/  ISETP.NE.U32.AND P0, PT, RZ, UR6, PT ;  /* 0x00000006ff007c0c */ /* 0x000fe4000bf05070 */
[----:B------:R-:W-:Y:S01]  /*0950*/  SEL R6, R5, R6, !P1 ;  /* 0x0000000605067207 */ /* 0x000fe20004800000 */
[----:B------:R-:W-:Y:S01]  /*0960*/  IMAD.X R4, RZ, RZ, ~R7, P2 ;  /* 0x000000ffff047224 */ /* 0x000fe200010e0e07 */
[----:B------:R-:W-:Y:S01]  /*0970*/  ISETP.NE.AND.EX P0, PT, RZ, UR7, PT, P0 ;  /* 0x00000007ff007c0c */ /* 0x000fe2000bf05300 */
[----:B------:R-:W-:-:S03]  /*0980*/  IMAD.MOV.U32 R5, RZ, RZ, 0x0 ;  /* 0x00000000ff057424 */ /* 0x000fc600078e00ff */
[----:B------:R-:W-:Y:S02]  /*0990*/  SEL R7, R4, R7, !P1 ;  /* 0x0000000704077207 */ /* 0x000fe40004800000 */
[----:B------:R-:W-:Y:S02]  /*09a0*/  MOV R4, R0 ;  /* 0x0000000000047202 */ /* 0x000fe40000000f00 */
[----:B------:R-:W-:Y:S02]  /*09b0*/  SEL R6, R6, 0xffffffff, P0 ;  /* 0xffffffff06067807 */ /* 0x000fe40000000000 */
[----:B------:R-:W-:Y:S01]  /*09c0*/  SEL R7, R7, 0xffffffff, P0 ;  /* 0xffffffff07077807 */ /* 0x000fe20000000000 */
[----:B------:R-:W-:Y:S06]  /*09d0*/  RET.REL.NODEC R4 `(_ZN9OwnTensor4cuda35vocab_parallel_embedding_bwd_kernelEPKlPKfPfllll) ;  /* 0xfffffff404887950 */ /* 0x000fec0003c3ffff */
.L_x_2:
[----:B------:R-:W-:-:S00]  /*09e0*/  BRA `(.L_x_2) ;  /* 0xfffffffc00fc7947 */ /* 0x000fc0000383ffff */
[----:B------:R-:W-:-:S00]  /*09f0*/  NOP ;  /* 0x0000000000007918 */ /* 0x000fc00000000000 */
        /* <DEDUP_REMOVED lines=8> */
.L_x_42:


//--------------------- .text._ZN9OwnTensor4cuda35vocab_parallel_embedding_fwd_kernelEPKlPKfPfllll --------------------------
	.section	.text._ZN9OwnTensor4cuda35vocab_parallel_embedding_fwd_kernelEPKlPKfPfllll,"ax",@progbits
	.align	128
        .global         _ZN9OwnTensor4cuda35vocab_parallel_embedding_fwd_kernelEPKlPKfPfllll
        .type           _ZN9OwnTensor4cuda35vocab_parallel_embedding_fwd_kernelEPKlPKfPfllll,@function
        .size           _ZN9OwnTensor4cuda35vocab_parallel_embedding_fwd_kernelEPKlPKfPfllll,(.L_x_43 - _ZN9OwnTensor4cuda35vocab_parallel_embedding_fwd_kernelEPKlPKfPfllll)
        .other          _ZN9OwnTensor4cuda35vocab_parallel_embedding_fwd_kernelEPKlPKfPfllll,@"STO_CUDA_ENTRY STV_DEFAULT"
_ZN9OwnTensor4cuda35vocab_parallel_embedding_fwd_kernelEPKlPKfPfllll:
.text._ZN9OwnTensor4cuda35vocab_parallel_embedding_fwd_kernelEPKlPKfPfllll:
        /* <DEDUP_REMOVED lines=41> */
.L_x_3:
[----:B------:R-:W-:-:S07]  /*0290*/  MOV R0, 0x2b0 ;  /* 0x000002b000007802 */ /* 0x000fce0000000f00 */
[----:B0-----:R-:W-:Y:S05]  /*02a0*/  CALL.REL.NOINC `($__internal_1_$__cuda_sm20_div_s64) ;  /* 0x0000000000b07944 */ /* 0x001fea0003c00000 */
[----:B------:R-:W0:Y:S01]  /*02b0*/  LDCU.64 UR10, c[0x0][0x3a0] ;  /* 0x00007400ff0a77ac */ /* 0x000e220008000a00 */
[----:B------:R-:W-:Y:S01]  /*02c0*/  IADD3 R9, P0, PT, RZ, -R6, RZ ;  /* 0x80000006ff097210 */ /* 0x000fe20007f1e0ff */
[----:B------:R-:W-:-:S03]  /*02d0*/  IMAD.MOV.U32 R3, RZ, RZ, RZ ;  /* 0x000000ffff037224 */ /* 0x000fc600078e00ff */
[----:B------:R-:W-:-:S05]  /*02e0*/  IADD3.X R0, PT, PT, RZ, ~R7, RZ, P0, !PT ;  /* 0x80000007ff007210 */ /* 0x000fca00007fe4ff */
[----:B0-----:R-:W-:Y:S02]  /*02f0*/  IMAD R0, R0, UR10, RZ ;  /* 0x0000000a00007c24 */ /* 0x001fe4000f8e02ff */
[----:B------:R-:W-:-:S04]  /*0300*/  IMAD.WIDE.U32 R4, R9, UR10, R2 ;  /* 0x0000000a09047c25 */ /* 0x000fc8000f8e0002 */
[----:B------:R-:W-:Y:S02]  /*0310*/  IMAD R9, R9, UR11, R0 ;  /* 0x0000000b09097c24 */ /* 0x000fe4000f8e0200 */
[----:B------:R-:W-:Y:S01]  /*0320*/  IMAD.MOV.U32 R0, RZ, RZ, R4 ;  /* 0x000000ffff007224 */ /* 0x000fe200078e0004 */
[----:B------:R-:W-:Y:S01]  /*0330*/  MOV R4, R6 ;  /* 0x0000000600047202 */ /* 0x000fe20000000f00 */
[----:B------:R-:W-:Y:S02]  /*0340*/  IMAD.IADD R9, R5, 0x1, R9 ;  /* 0x0000000105097824 */ /* 0x000fe400078e0209 */
[----:B------:R-:W-:-:S07]  /*0350*/  IMAD.MOV.U32 R5, RZ, RZ, R7 ;  /* 0x000000ffff057224 */ /* 0x000fce00078e0007 */
.L_x_4:
        /* <DEDUP_REMOVED lines=10> */
[----:B------:R-:W-:Y:S05]  /*0400*/  @P0 BRA `(.L_x_5) ;  /* 0x0000000000440947 */ /* 0x000fea0003800000 */
[----:B------:R-:W0:Y:S01]  /*0410*/  LDCU.64 UR6, c[0x0][0x388] ;  /* 0x00007100ff0677ac */ /* 0x000e220008000a00 */
[----:B------:R-:W-:Y:S01]  /*0420*/  IADD3 R3, P0, PT, R6, -UR8, RZ ;  /* 0x8000000806037c10 */ /* 0x000fe2000ff1e0ff */
[----:B------:R-:W-:Y:S02]  /*0430*/  IMAD.MOV.U32 R4, RZ, RZ, R0 ;  /* 0x000000ffff047224 */ /* 0x000fe400078e0000 */
[----:B------:R-:W-:Y:S01]  /*0440*/  IMAD.MOV.U32 R5, RZ, RZ, R9 ;  /* 0x000000ffff057224 */ /* 0x000fe200078e0009 */
[----:B------:R-:W-:Y:S01]  /*0450*/  IADD3.X R6, PT, PT, R7, ~UR9, RZ, P0, !PT ;  /* 0x8000000907067c10 */ /* 0x000fe200087fe4ff */
[----:B------:R-:W-:-:S04]  /*0460*/  IMAD.WIDE.U32 R4, R3, UR10, R4 ;  /* 0x0000000a03047c25 */ /* 0x000fc8000f8e0004 */
[----:B------:R-:W-:-:S04]  /*0470*/  IMAD R6, R6, UR10, RZ ;  /* 0x0000000a06067c24 */ /* 0x000fc8000f8e02ff */
[----:B------:R-:W-:Y:S01]  /*0480*/  IMAD R3, R3, UR11, R6 ;  /* 0x0000000b03037c24 */ /* 0x000fe2000f8e0206 */
[----:B0-----:R-:W-:-:S04]  /*0490*/  LEA R6, P0, R4, UR6, 0x2 ;  /* 0x0000000604067c11 */ /* 0x001fc8000f8010ff */
[----:B------:R-:W-:-:S04]  /*04a0*/  IADD3 R3, PT, PT, R5, R3, RZ ;  /* 0x0000000305037210 */ /* 0x000fc80007ffe0ff */
[----:B------:R-:W-:Y:S01]  /*04b0*/  LEA.HI.X R7, R4, UR7, R3, 0x2, P0 ;  /* 0x0000000704077c11 */ /* 0x000fe200080f1403 */
[----:B------:R-:W0:Y:S05]  /*04c0*/  LDCU.64 UR6, c[0x0][0x390] ;  /* 0x00007200ff0677ac */ /* 0x000e2a0008000a00 */
[----:B------:R-:W2:Y:S01]  /*04d0*/  LDG.E.CONSTANT R7, desc[UR4][R6.64] ;  /* 0x0000000406077981 */ /* 0x000ea2000c1e9900 */
[----:B0-----:R-:W-:-:S04]  /*04e0*/  LEA R4, P0, R2, UR6, 0x2 ;  /* 0x0000000602047c11 */ /* 0x001fc8000f8010ff */
[----:B------:R-:W-:-:S05]  /*04f0*/  LEA.HI.X R5, R2, UR7, RZ, 0x2, P0 ;  /* 0x0000000702057c11 */ /* 0x000fca00080f14ff */
[----:B--2---:R-:W-:Y:S01]  /*0500*/  STG.E desc[UR4][R4.64], R7 ;  /* 0x0000000704007986 */ /* 0x004fe2000c101904 */
[----:B------:R-:W-:Y:S05]  /*0510*/  EXIT ;  /* 0x000000000000794d */ /* 0x000fea0003800000 */
.L_x_5:
[----:B------:R-:W0:Y:S02]  /*0520*/  LDCU.64 UR6, c[0x0][0x390] ;  /* 0x00007200ff0677ac */ /* 0x000e240008000a00 */
[----:B0-----:R-:W-:-:S04]  /*0530*/  LEA R4, P0, R2, UR6, 0x2 ;  /* 0x0000000602047c11 */ /* 0x001fc8000f8010ff */
[----:B------:R-:W-:-:S05]  /*0540*/  LEA.HI.X R5, R2, UR7, RZ, 0x2, P0 ;  /* 0x0000000702057c11 */ /* 0x000fca00080f14ff */
[----:B------:R-:W-:Y:S01]  /*0550*/  STG.E desc[UR4][R4.64], RZ ;  /* 0x000000ff04007986 */ /* 0x000fe2000c101904 */
[----:B------:R-:W-:Y:S05]  /*0560*/  EXIT ;  /* 0x000000000000794d */ /* 0x000fea0003800000 */
        .weak           $__internal_1_$__cuda_sm20_div_s64
        .type           $__internal_1_$__cuda_sm20_div_s64,@function
        .size           $__internal_1_$__cuda_sm20_div_s64,(.L_x_43 - $__internal_1_$__cuda_sm20_div_s64)
$__internal_1_$__cuda_sm20_div_s64:
[----:B------:R-:W0:Y:S02]  /*0570*/  LDCU.64 UR6, c[0x0][0x3a0] ;  /* 0x00007400ff0677ac */ /* 0x000e240008000a00 */
[----:B0-----:R-:W-:Y:S02]  /*0580*/  IADD3 R4, P0, PT, RZ, -UR6, RZ ;  /* 0x80000006ff047c10 */ /* 0x001fe4000ff1e0ff */
[----:B------:R-:W-:-:S03]  /*0590*/  ISETP.LE.AND P1, PT, RZ, UR7, PT ;  /* 0x00000007ff007c0c */ /* 0x000fc6000bf23270 */
[----:B------:R-:W-:Y:S01]  /*05a0*/  IMAD.X R5, RZ, RZ, ~UR7, P0 ;  /* 0x80000007ff057e24 */ /* 0x000fe200080e06ff */
[----:B------:R-:W-:-:S04]  /*05b0*/  SEL R4, R4, UR6, !P1 ;  /* 0x0000000604047c07 */ /* 0x000fc8000c800000 */
        /* <DEDUP_REMOVED lines=70> */
[----:B------:R-:W-:Y:S06]  /*0a20*/  RET.REL.NODEC R4 `(_ZN9OwnTensor4cuda35vocab_parallel_embedding_fwd_kernelEPKlPKfPfllll) ;  /* 0xfffffff404747950 */ /* 0x000fec0003c3ffff */
.L_x_6:
        /* <DEDUP_REMOVED lines=13> */
.L_x_43:


//--------------------- .text._ZN9OwnTensor4cuda33vocab_parallel_ce_backward_kernelEPKfS2_S2_S2_S2_Pflllf --------------------------
	.section	.text._ZN9OwnTensor4cuda33vocab_parallel_ce_backward_kernelEPKfS2_S2_S2_S2_Pflllf,"ax",@progbits
	.align	128
        .global         _ZN9OwnTensor4cuda33vocab_parallel_ce_backward_kernelEPKfS2_S2_S2_S2_Pflllf
        .type           _ZN9OwnTensor4cuda33vocab_parallel_ce_backward_kernelEPKfS2_S2_S2_S2_Pflllf,@function
        .size           _ZN9OwnTensor4cuda33vocab_parallel_ce_backward_kernelEPKfS2_S2_S2_S2_Pflllf,(.L_x_45 - _ZN9OwnTensor4cuda33vocab_parallel_ce_backward_kernelEPKfS2_S2_S2_S2_Pflllf)
        .other          _ZN9OwnTensor4cuda33vocab_parallel_ce_backward_kernelEPKfS2_S2_S2_S2_Pflllf,@"STO_CUDA_ENTRY STV_DEFAULT"
_ZN9OwnTensor4cuda33vocab_parallel_ce_backward_kernelEPKfS2_S2_S2_S2_Pflllf:
.text._ZN9OwnTensor4cuda33vocab_parallel_ce_backward_kernelEPKfS2_S2_S2_S2_Pflllf:
[----:B------:R-:W-:Y:S01]  /*0000*/  LDC R1, c[0x0][0x37c] ;  /* 0x0000df00ff017b82 */ /* 0x000fe20000000800 */
[----:B------:R-:W0:Y:S01]  /*0010*/  S2R R3, SR_TID.X ;  /* 0x0000000000037919 */ /* 0x000e220000002100 */
[----:B------:R-:W1:Y:S06]  /*0020*/  LDCU.128 UR8, c[0x0][0x3b0] ;  /* 0x00007600ff0877ac */ /* 0x000e6c0008000c00 */
[----:B------:R-:W0:Y:S08]  /*0030*/  S2UR UR7, SR_CTAID.X ;  /* 0x00000000000779c3 */ /* 0x000e300000002500 */
[----:B------:R-:W0:Y:S01]  /*0040*/  LDC R2, c[0x0][0x360] ;  /* 0x0000d800ff027b82 */ /* 0x000e220000000800 */
[----:B-1----:R-:W-:-:S02]  /*0050*/  UIMAD UR6, UR11, UR8, URZ ;  /* 0x000000080b0672a4 */ /* 0x002fc4000f8e02ff */
[----:B------:R-:W-:Y:S02]  /*0060*/  UIMAD.WIDE.U32 UR4, UR10, UR8, URZ ;  /* 0x000000080a0472a5 */ /* 0x000fe4000f8e00ff */
[----:B------:R-:W-:-:S04]  /*0070*/  UIMAD UR6, UR10, UR9, UR6 ;  /* 0x000000090a0672a4 */ /* 0x000fc8000f8e0206 */
[----:B------:R-:W-:-:S06]  /*0080*/  UIADD3 UR5, UPT, UPT, UR5, UR6, URZ ;  /* 0x0000000605057290 */ /* 0x000fcc000fffe0ff */
[----:B------:R-:W-:Y:S02]  /*0090*/  IMAD.U32 R0, RZ, RZ, UR5 ;  /* 0x00000005ff007e24 */ /* 0x000fe4000f8e00ff */
[----:B0-----:R-:W-:-:S05]  /*00a0*/  IMAD R2, R2, UR7, R3 ;  /* 0x0000000702027c24 */ /* 0x001fca000f8e0203 */
        /* <DEDUP_REMOVED lines=12> */
[----:B-1----:R-:W-:Y:S02]  /*0170*/  IMAD.MOV.U32 R4, RZ, RZ, RZ ;  /* 0x000000ffff047224 */ /* 0x002fe400078e00ff */
        /* <DEDUP_REMOVED lines=9> */
[----:B------:R-:W-:Y:S01]  /*0210*/  ISETP.GE.U32.AND P1, PT, R5, UR10, PT ;  /* 0x0000000a05007c0c */ /* 0x000fe2000bf26070 */
[----:B------:R-:W-:-:S12]  /*0220*/  IMAD.MOV.U32 R5, RZ, RZ, RZ ;  /* 0x000000ffff057224 */ /* 0x000fd800078e00ff */
[----:B------:R-:W-:Y:S01]  /*0230*/  @P1 VIADD R8, R8, 0x1 ;  /* 0x0000000108081836 */ /* 0x000fe20000000000 */
[----:B------:R-:W-:-:S05]  /*0240*/  @!P2 LOP3.LUT R8, RZ, UR10, RZ, 0x33, !PT ;  /* 0x0000000aff08ac12 */ /* 0x000fca000f8e33ff */
[----:B------:R-:W-:-:S04]  /*0250*/  IMAD.MOV R7, RZ, RZ, -R8 ;  /* 0x000000ffff077224 */ /* 0x000fc800078e0a08 */
[----:B------:R-:W-:Y:S01]  /*0260*/  IMAD R4, R7, UR10, R2 ;  /* 0x0000000a07047c24 */ /* 0x000fe2000f8e0202 */
[----:B------:R-:W-:Y:S06]  /*0270*/  BRA `(.L_x_8) ;  /* 0x0000000000287947 */ /* 0x000fec0003800000 */
.L_x_7:
[----:B------:R-:W-:-:S07]  /*0280*/  MOV R0, 0x2a0 ;  /* 0x000002a000007802 */ /* 0x000fce0000000f00 */
[----:B0-----:R-:W-:Y:S05]  /*0290*/  CALL.REL.NOINC `($__internal_2_$__cuda_sm20_div_s64) ;  /* 0x0000000400347944 */ /* 0x001fea0003c00000 */
[----:B------:R-:W0:Y:S01]  /*02a0*/  LDCU.64 UR4, c[0x0][0x3b8] ;  /* 0x00007700ff0477ac */ /* 0x000e220008000a00 */
[----:B------:R-:W-:Y:S01]  /*02b0*/  IADD3 R7, P0, PT, RZ, -R8, RZ ;  /* 0x80000008ff077210 */ /* 0x000fe20007f1e0ff */
[----:B------:R-:W-:-:S04]  /*02c0*/  IMAD.MOV.U32 R3, RZ, RZ, RZ ;  /* 0x000000ffff037224 */ /* 0x000fc800078e00ff */
[----:B------:R-:W-:-:S04]  /*02d0*/  IMAD.X R0, RZ, RZ, ~R9, P0 ;  /* 0x000000ffff007224 */ /* 0x000fc800000e0e09 */
[----:B0-----:R-:W-:Y:S02]  /*02e0*/  IMAD R0, R0, UR4, RZ ;  /* 0x0000000400007c24 */ /* 0x001fe4000f8e02ff */
[----:B------:R-:W-:-:S04]  /*02f0*/  IMAD.WIDE.U32 R4, R7, UR4, R2 ;  /* 0x0000000407047c25 */ /* 0x000fc8000f8e0002 */
[----:B------:R-:W-:-:S05]  /*0300*/  IMAD R7, R7, UR5, R0 ;  /* 0x0000000507077c24 */ /* 0x000fca000f8e0200 */
[----:B------:R-:W-:-:S07]  /*0310*/  IADD3 R5, PT, PT, R5, R7, RZ ;  /* 0x0000000705057210 */ /* 0x000fce0007ffe0ff */
.L_x_8:
[----:B------:R-:W1:Y:S01]  /*0320*/  LDCU.128 UR8, c[0x0][0x390] ;  /* 0x00007200ff0877ac */ /* 0x000e620008000c00 */
[C---:B------:R-:W-:Y:S01]  /*0330*/  IMAD.SHL.U32 R7, R8.reuse, 0x4, RZ ;  /* 0x0000000408077824 */ /* 0x040fe200078e00ff */
[----:B------:R-:W-:Y:S01]  /*0340*/  SHF.L.U64.HI R8, R8, 0x2, R9 ;  /* 0x0000000208087819 */ /* 0x000fe20000010209 */
[----:B------:R-:W-:Y:S01]  /*0350*/  IMAD.SHL.U32 R6, R2, 0x4, RZ ;  /* 0x0000000402067824 */ /* 0x000fe200078e00ff */
[----:B------:R-:W2:Y:S01]  /*0360*/  LDCU.64 UR4, c[0x0][0x380] ;  /* 0x00007000ff0477ac */ /* 0x000ea20008000a00 */
[----:B------:R-:W-:Y:S02]  /*0370*/  SHF.R.U32.HI R2, RZ, 0x1e, R2 ;  /* 0x0000001eff027819 */ /* 0x000fe40000011602 */
[C---:B-1----:R-:W-:Y:S02]  /*0380*/  IADD3 R14, P1, PT, R7.reuse, UR10, RZ ;  /* 0x0000000a070e7c10 */ /* 0x042fe4000ff3e0ff */
[----:B--2---:R-:W-:Y:S01]  /*0390*/  IADD3 R12, P0, PT, R6, UR4, RZ ;  /* 0x00000004060c7c10 */ /* 0x004fe2000ff1e0ff */
[----:B------:R-:W1:Y:S01]  /*03a0*/  LDC.64 R10, c[0x0][0x3a0] ;  /* 0x0000e800ff0a7b82 */ /* 0x000e620000000a00 */
[----:B------:R-:W-:Y:S01]  /*03b0*/  IADD3.X R15, PT, PT, R8, UR11, RZ, P1, !PT ;  /* 0x0000000b080f7c10 */ /* 0x000fe20008ffe4ff */
[----:B------:R-:W-:Y:S01]  /*03c0*/  IMAD.MOV.U32 R19, RZ, RZ, 0x3bbb989d ;  /* 0x3bbb989dff137424 */ /* 0x000fe200078e00ff */
[----:B------:R-:W-:Y:S01]  /*03d0*/  IADD3.X R13, PT, PT, R2, UR5, RZ, P0, !PT ;  /* 0x00000005020d7c10 */ /* 0x000fe200087fe4ff */
[----:B------:R-:W-:Y:S01]  /*03e0*/  IMAD.MOV.U32 R21, RZ, RZ, 0x437c0000 ;  /* 0x437c0000ff157424 */ /* 0x000fe200078e00ff */
[----:B------:R-:W2:Y:S02]  /*03f0*/  LDCU UR4, c[0x0][0x3c8] ;  /* 0x00007900ff0477ac */ /* 0x000ea40008000800 */
[----:B0-----:R-:W3:Y:S04]  /*0400*/  LDG.E.CONSTANT R15, desc[UR6][R14.64] ;  /* 0x000000060e0f7981 */ /* 0x001ee8000c1e9900 */
[----:B------:R-:W3:Y:S01]  /*0410*/  LDG.E.CONSTANT R12, desc[UR6][R12.64] ;  /* 0x000000060c0c7981 */ /* 0x000ee2000c1e9900 */
[----:B------:R-:W-:-:S04]  /*0420*/  IADD3 R16, P0, PT, R7, UR8, RZ ;  /* 0x0000000807107c10 */ /* 0x000fc8000ff1e0ff */
[----:B------:R-:W-:-:S05]  /*0430*/  IADD3.X R17, PT, PT, R8, UR9, RZ, P0, !PT ;  /* 0x0000000908117c10 */ /* 0x000fca00087fe4ff */
[----:B------:R-:W4:Y:S04]  /*0440*/  LDG.E.CONSTANT R3, desc[UR6][R16.64] ;  /* 0x0000000610037981 */ /* 0x000f28000c1e9900 */
[----:B-1----:R0:W2:Y:S01]  /*0450*/  LDG.E.CONSTANT R9, desc[UR6][R10.64] ;  /* 0x000000060a097981 */ /* 0x0020a2000c1e9900 */
[----:B------:R-:W-:Y:S01]  /*0460*/  BSSY.RECONVERGENT B0, `(.L_x_9) ;  /* 0x0000016000007945 */ /* 0x000fe20003800200 */
[----:B---3--:R-:W-:-:S04]  /*0470*/  FADD R0, R12, -R15 ;  /* 0x8000000f0c007221 */ /* 0x008fc80000000000 */
[----:B------:R-:W-:-:S04]  /*0480*/  FFMA.SAT R18, R0, R19, 0.5 ;  /* 0x3f00000000127423 */ /* 0x000fc80000002013 */
[----:B------:R-:W-:-:S04]  /*0490*/  FFMA.RM R18, R18, R21, 12582913 ;  /* 0x4b40000112127423 */ /* 0x000fc80000004015 */
[----:B------:R-:W-:-:S04]  /*04a0*/  FADD R13, R18, -12583039 ;  /* 0xcb40007f120d7421 */ /* 0x000fc80000000000 */
[----:B------:R-:W-:-:S04]  /*04b0*/  FFMA R13, R0, 1.4426950216293334961, -R13 ;  /* 0x3fb8aa3b000d7823 */ /* 0x000fc8000000080d */
[----:B------:R-:W-:Y:S01]  /*04c0*/  FFMA R13, R0, 1.925963033500011079e-08, R13 ;  /* 0x32a57060000d7823 */ /* 0x000fe2000000000d */
[----:B----4-:R-:W0:Y:S08]  /*04d0*/  MUFU.RCP R12, R3 ;  /* 0x00000003000c7308 */ /* 0x010e300000001000 */
[----:B------:R-:W1:Y:S01]  /*04e0*/  MUFU.EX2 R13, R13 ;  /* 0x0000000d000d7308 */ /* 0x000e620000000800 */
[----:B------:R-:W-:-:S02]  /*04f0*/  IMAD.SHL.U32 R0, R18, 0x800000, RZ ;  /* 0x0080000012007824 */ /* 0x000fc400078e00ff */
[----:B0-----:R-:W-:Y:S02]  /*0500*/  FFMA R11, -R3, R12, 1 ;  /* 0x3f800000030b7423 */ /* 0x001fe4000000010c */
[----:B-1----:R-:W-:-:S04]  /*0510*/  FMUL R0, R0, R13 ;  /* 0x0000000d00007220 */ /* 0x002fc80000400000 */
[----:B------:R-:W0:Y:S01]  /*0520*/  FCHK P0, R0, R3 ;  /* 0x0000000300007302 */ /* 0x000e220000000000 */
[----:B------:R-:W-:-:S04]  /*0530*/  FFMA R11, R12, R11, R12 ;  /* 0x0000000b0c0b7223 */ /* 0x000fc8000000000c */
[----:B------:R-:W-:Y:S01]  /*0540*/  FFMA R10, R0, R11, RZ ;  /* 0x0000000b000a7223 */ /* 0x000fe200000000ff */
[----:B--2---:R-:W-:-:S03]  /*0550*/  FMUL R9, R9, UR4 ;  /* 0x0000000409097c20 */ /* 0x004fc60008400000 */
[----:B------:R-:W-:-:S04]  /*0560*/  FFMA R12, -R3, R10, R0 ;  /* 0x0000000a030c7223 */ /* 0x000fc80000000100 */
[----:B------:R-:W-:Y:S01]  /*0570*/  FFMA R14, R11, R12, R10 ;  /* 0x0000000c0b0e7223 */ /* 0x000fe2000000000a */
[----:B0-----:R-:W-:Y:S06]  /*0580*/  @!P0 BRA `(.L_x_10) ;  /* 0x00000000000c8947 */ /* 0x001fec0003800000 */
[----:B------:R-:W-:-:S07]  /*0590*/  MOV R10, 0x5b0 ;  /* 0x000005b0000a7802 */ /* 0x000fce0000000f00 */
[----:B------:R-:W-:Y:S05]  /*05a0*/  CALL.REL.NOINC `($__internal_3_$__cuda_sm3x_div_rn_noftz_f32_slowpath) ;  /* 0x0000000400a07944 */ /* 0x000fea0003c00000 */
[----:B------:R-:W-:-:S07]  /*05b0*/  IMAD.MOV.U32 R14, RZ, RZ, R0 ;  /* 0x000000ffff0e7224 */ /* 0x000fce00078e0000 */
.L_x_10:
[----:B------:R-:W-:Y:S05]  /*05c0*/  BSYNC.RECONVERGENT B0 ;  /* 0x0000000000007941 */ /* 0x000fea0003800200 */
.L_x_9:
[----:B------:R-:W0:Y:S01]  /*05d0*/  LDCU.64 UR4, c[0x0][0x388] ;  /* 0x00007100ff0477ac */ /* 0x000e220008000a00 */
[----:B------:R-:W1:Y:S01]  /*05e0*/  LDCU.64 UR8, c[0x0][0x3c0] ;  /* 0x00007800ff0877ac */ /* 0x000e620008000a00 */
[----:B------:R-:W2:Y:S01]  /*05f0*/  LDCU.64 UR10, c[0x0][0x3a8] ;  /* 0x00007500ff0a77ac */ /* 0x000ea20008000a00 */
[----:B0-----:R-:W-:-:S04]  /*0600*/  IADD3 R12, P0, PT, R7, UR4, RZ ;  /* 0x00000004070c7c10 */ /* 0x001fc8000ff1e0ff */
[----:B------:R-:W-:Y:S01]  /*0610*/  IADD3.X R13, PT, PT, R8, UR5, RZ, P0, !PT ;  /* 0x00000005080d7c10 */ /* 0x000fe200087fe4ff */
[----:B------:R-:W1:Y:S04]  /*0620*/  LDCU.64 UR4, c[0x0][0x3b8] ;  /* 0x00007700ff0477ac */ /* 0x000e680008000a00 */
[----:B------:R-:W3:Y:S01]  /*0630*/  LDG.E.CONSTANT R10, desc[UR6][R12.64] ;  /* 0x000000060c0a7981 */ /* 0x000ee2000c1e9900 */
[----:B------:R-:W-:Y:S01]  /*0640*/  FMUL R14, R9, R14 ;  /* 0x0000000e090e7220 */ /* 0x000fe20000400000 */
[----:B--2---:R-:W-:-:S03]  /*0650*/  IADD3 R6, P3, PT, R6, UR10, RZ ;  /* 0x0000000a06067c10 */ /* 0x004fc6000ff7e0ff */
[----:B------:R-:W-:Y:S01]  /*0660*/  FADD R9, -R9, R14 ;  /* 0x0000000e09097221 */ /* 0x000fe20000000100 */
[----:B------:R-:W-:Y:S01]  /*0670*/  IADD3.X R7, PT, PT, R2, UR11, RZ, P3, !PT ;  /* 0x0000000b02077c10 */ /* 0x000fe20009ffe4ff */
[----:B-1----:R-:W-:-:S04]  /*0680*/  UIADD3 UR4, UP0, UPT, UR4, UR8, URZ ;  /* 0x0000000804047290 */ /* 0x002fc8000ff1e0ff */
[----:B------:R-:W-:Y:S01]  /*0690*/  UIADD3.X UR5, UPT, UPT, UR5, UR9, URZ, UP0, !UPT ;  /* 0x0000000905057290 */ /* 0x000fe200087fe4ff */
[----:B---3--:R-:W0:Y:S02]  /*06a0*/  F2I.S64.TRUNC R10, R10 ;  /* 0x0000000a000a7311 */ /* 0x008e24000020d900 */
[C---:B0-----:R-:W-:Y:S02]  /*06b0*/  ISETP.GE.U32.AND P0, PT, R10.reuse, UR8, PT ;  /* 0x000000080a007c0c */ /* 0x041fe4000bf06070 */
[----:B------:R-:W-:Y:S02]  /*06c0*/  IADD3 R3, P2, PT, R10, -UR8, RZ ;  /* 0x800000080a037c10 */ /* 0x000fe4000ff5e0ff */
[C---:B------:R-:W-:Y:S02]  /*06d0*/  ISETP.GE.AND.EX P0, PT, R11.reuse, UR9, PT, P0 ;  /* 0x000000090b007c0c */ /* 0x040fe4000bf06300 */
[----:B------:R-:W-:Y:S02]  /*06e0*/  ISETP.NE.U32.AND P1, PT, R4, R3, PT ;  /* 0x000000030400720c */ /* 0x000fe40003f25070 */
[----:B------:R-:W-:-:S02]  /*06f0*/  IADD3.X R0, PT, PT, R11, ~UR9, RZ, P2, !PT ;  /* 0x800000090b007c10 */ /* 0x000fc400097fe4ff */
[----:B------:R-:W-:Y:S02]  /*0700*/  ISETP.GE.U32.AND P2, PT, R10, UR4, PT ;  /* 0x000000040a007c0c */ /* 0x000fe4000bf46070 */
[----:B------:R-:W-:Y:S02]  /*0710*/  ISETP.NE.AND.EX P1, PT, R5, R0, PT, P1 ;  /* 0x000000000500720c */ /* 0x000fe40003f25310 */
[----:B------:R-:W-:Y:S02]  /*0720*/  ISETP.GE.AND.EX P2, PT, R11, UR5, PT, P2 ;  /* 0x000000050b007c0c */ /* 0x000fe4000bf46320 */
[----:B------:R-:W-:-:S04]  /*0730*/  FSEL R9, R9, R14, !P1 ;  /* 0x0000000e09097208 */ /* 0x000fc80004800000 */
[----:B------:R-:W-:-:S05]  /*0740*/  @P0 FSEL R14, R9, R14, !P2 ;  /* 0x0000000e090e0208 */ /* 0x000fca0005000000 */
[----:B------:R-:W-:Y:S01]  /*0750*/  STG.E desc[UR6][R6.64], R14 ;  /* 0x0000000e06007986 */ /* 0x000fe2000c101906 */
[----:B------:R-:W-:Y:S05]  /*0760*/  EXIT ;  /* 0x000000000000794d */ /* 0x000fea0003800000 */
        .weak           $__internal_2_$__cuda_sm20_div_s64
        .type           $__internal_2_$__cuda_sm20_div_s64,@function
        .size           $__internal_2_$__cuda_sm20_div_s64,($__internal_3_$__cuda_sm3x_div_rn_noftz_f32_slowpath - $__internal_2_$__cuda_sm20_div_s64)
$__internal_2_$__cuda_sm20_div_s64:
        /* <DEDUP_REMOVED lines=15> */
[----:B------:R-:W-:Y:S02]  /*0860*/  IMAD.X R13, RZ, RZ, ~R9, P0 ;  /* 0x000000ffff0d7224 */ /* 0x000fe400000e0e09 */
[----:B------:R-:W-:Y:S02]  /*0870*/  IMAD.MOV.U32 R9, RZ, RZ, R6 ;  /* 0x000000ffff097224 */ /* 0x000fe400078e0006 */
[-C--:B------:R-:W-:Y:S02]  /*0880*/  IMAD R15, R7, R13.reuse, RZ ;  /* 0x0000000d070f7224 */ /* 0x080fe400078e02ff */
[----:B------:R-:W-:-:S04]  /*0890*/  IMAD.WIDE.U32 R8, P0, R6, R13, R8 ;  /* 0x0000000d06087225 */ /* 0x000fc80007800008 */
[----:B------:R-:W-:-:S04]  /*08a0*/  IMAD.HI.U32 R13, R7, R13, RZ ;  /* 0x0000000d070d7227 */ /* 0x000fc800078e00ff */
[----:B------:R-:W-:-:S05]  /*08b0*/  IMAD.HI.U32 R8, P2, R7, R11, R8 ;  /* 0x0000000b07087227 */ /* 0x000fca0007840008 */
[----:B------:R-:W-:Y:S02]  /*08c0*/  IADD3 R9, P3, PT, R15, R8, RZ ;  /* 0x000000080f097210 */ /* 0x000fe40007f7e0ff */
[----:B------:R-:W-:-:S03]  /*08d0*/  IADD3.X R8, PT, PT, R13, R7, RZ, P0, !PT ;  /* 0x000000070d087210 */ /* 0x000fc600007fe4ff */
        /* <DEDUP_REMOVED lines=12> */
[----:B------:R-:W-:-:S03]  /*09a0*/  IADD3 R9, P3, PT, R10, R9, RZ ;  /* 0x000000090a097210 */ /* 0x000fc60007f7e0ff */
[----:B------:R-:W-:Y:S02]  /*09b0*/  IMAD.X R11, R8, 0x1, R11, P0 ;  /* 0x00000001080b7824 */ /* 0x000fe400000e060b */
[----:B------:R-:W-:-:S03]  /*09c0*/  IMAD.HI.U32 R6, R9, R2, RZ ;  /* 0x0000000209067227 */ /* 0x000fc600078e00ff */
[----:B------:R-:W-:Y:S01]  /*09d0*/  IADD3.X R11, PT, PT, RZ, RZ, R11, P3, P2 ;  /* 0x000000ffff0b7210 */ /* 0x000fe20001fe440b */
[----:B------:R-:W-:-:S04]  /*09e0*/  IMAD.WIDE.U32 R6, RZ, R9, R6 ;  /* 0x00000009ff067225 */ /* 0x000fc800078e0006 */
[----:B------:R-:W-:-:S04]  /*09f0*/  IMAD.HI.U32 R6, P0, R11, R2, R6 ;  /* 0x000000020b067227 */ /* 0x000fc80007800006 */
[----:B------:R-:W-:Y:S01]  /*0a00*/  IMAD.X R8, RZ, RZ, RZ, P0 ;  /* 0x000000ffff087224 */ /* 0x000fe200000e06ff */
[----:B------:R-:W-:-:S05]  /*0a10*/  IADD3 R9, P2, PT, RZ, R6, RZ ;  /* 0x00000006ff097210 */ /* 0x000fca0007f5e0ff */
[----:B------:R-:W-:-:S04]  /*0a20*/  IMAD.WIDE.U32 R6, R9, R4, RZ ;  /* 0x0000000409067225 */ /* 0x000fc800078e00ff */
[----:B------:R-:W-:Y:S01]  /*0a30*/  IMAD.X R11, RZ, RZ, R8, P2 ;  /* 0x000000ffff0b7224 */ /* 0x000fe200010e0608 */
[----:B------:R-:W-:Y:S01]  /*0a40*/  IADD3 R17, P2, PT, -R6, R2, RZ ;  /* 0x0000000206117210 */ /* 0x000fe20007f5e1ff */
[C---:B------:R-:W-:Y:S01]  /*0a50*/  IMAD R7, R9.reuse, R5, R7 ;  /* 0x0000000509077224 */ /* 0x040fe200078e0207 */
[----:B------:R-:W-:Y:S02]  /*0a60*/  IADD3 R6, P3, PT, R9, 0x1, RZ ;  /* 0x0000000109067810 */ /* 0x000fe40007f7e0ff */
[-C--:B------:R-:W-:Y:S01]  /*0a70*/  ISETP.GE.U32.AND P0, PT, R17, R4.reuse, PT ;  /* 0x000000041100720c */ /* 0x080fe20003f06070 */
[-C--:B------:R-:W-:Y:S02]  /*0a80*/  IMAD R7, R11, R4.reuse, R7 ;  /* 0x000000040b077224 */ /* 0x080fe400078e0207 */
[----:B------:R-:W-:Y:S02]  /*0a90*/  IMAD.X R8, RZ, RZ, R11, P3 ;  /* 0x000000ffff087224 */ /* 0x000fe400018e060b */
        /* <DEDUP_REMOVED lines=24> */
[----:B------:R-:W-:Y:S06]  /*0c20*/  RET.REL.NODEC R4 `(_ZN9OwnTensor4cuda33vocab_parallel_ce_backward_kernelEPKfS2_S2_S2_S2_Pflllf) ;  /* 0xfffffff004f47950 */ /* 0x000fec0003c3ffff */
        .weak           $__internal_3_$__cuda_sm3x_div_rn_noftz_f32_slowpath
        .type           $__internal_3_$__cuda_sm3x_div_rn_noftz_f32_slowpath,@function
        .size           $__internal_3_$__cuda_sm3x_div_rn_noftz_f32_slowpath,(.L_x_45 - $__internal_3_$__cuda_sm3x_div_rn_noftz_f32_slowpath)
$__internal_3_$__cuda_sm3x_div_rn_noftz_f32_slowpath:
[--C-:B------:R-:W-:Y:S01]  /*0c30*/  SHF.R.U32.HI R12, RZ, 0x17, R3.reuse ;  /* 0x00000017ff0c7819 */ /* 0x100fe20000011603 */
[----:B------:R-:W-:Y:S01]  /*0c40*/  BSSY.RECONVERGENT B1, `(.L_x_11) ;  /* 0x0000064000017945 */ /* 0x000fe20003800200 */
[--C-:B------:R-:W-:Y:S01]  /*0c50*/  SHF.R.U32.HI R11, RZ, 0x17, R0.reuse ;  /* 0x00000017ff0b7819 */ /* 0x100fe20000011600 */
[----:B------:R-:W-:Y:S01]  /*0c60*/  IMAD.MOV.U32 R13, RZ, RZ, R0 ;  /* 0x000000ffff0d7224 */ /* 0x000fe200078e0000 */
[----:B------:R-:W-:Y:S01]  /*0c70*/  LOP3.LUT R12, R12, 0xff, RZ, 0xc0, !PT ;  /* 0x000000ff0c0c7812 */ /* 0x000fe200078ec0ff */
[----:B------:R-:W-:Y:S01]  /*0c80*/  IMAD.MOV.U32 R14, RZ, RZ, R3 ;  /* 0x000000ffff0e7224 */ /* 0x000fe200078e0003 */
[----:B------:R-:W-:-:S03]  /*0c90*/  LOP3.LUT R16, R11, 0xff, RZ, 0xc0, !PT ;  /* 0x000000ff0b107812 */ /* 0x000fc600078ec0ff */
[----:B------:R-:W-:Y:S02]  /*0ca0*/  VIADD R17, R12, 0xffffffff ;  /* 0xffffffff0c117836 */ /* 0x000fe40000000000 */
[----:B------:R-:W-:-:S03]  /*0cb0*/  VIADD R15, R16, 0xffffffff ;  /* 0xffffffff100f7836 */ /* 0x000fc60000000000 */
[----:B------:R-:W-:-:S04]  /*0cc0*/  ISETP.GT.U32.AND P0, PT, R17, 0xfd, PT ;  /* 0x000000fd1100780c */ /* 0x000fc80003f04070 */
[----:B------:R-:W-:-:S13]  /*0cd0*/  ISETP.GT.U32.OR P0, PT, R15, 0xfd, P0 ;  /* 0x000000fd0f00780c */ /* 0x000fda0000704470 */
[----:B------:R-:W-:Y:S01]  /*0ce0*/  @!P0 IMAD.MOV.U32 R11, RZ, RZ, RZ ;  /* 0x000000ffff0b8224 */ /* 0x000fe200078e00ff */
[----:B------:R-:W-:Y:S06]  /*0cf0*/  @!P0 BRA `(.L_x_12) ;  /* 0x00000000005c8947 */ /* 0x000fec0003800000 */
[----:B------:R-:W-:Y:S02]  /*0d00*/  FSETP.GTU.FTZ.AND P0, PT, |R0|, +INF , PT ;  /* 0x7f8000000000780b */ /* 0x000fe40003f1c200 */
[----:B------:R-:W-:-:S04]  /*0d10*/  FSETP.GTU.FTZ.AND P1, PT, |R3|, +INF , PT ;  /* 0x7f8000000300780b */ /* 0x000fc80003f3c200 */
[----:B------:R-:W-:-:S13]  /*0d20*/  PLOP3.LUT P0, PT, P0, P1, PT, 0xf8, 0x8f ;  /* 0x00000000008f781c */ /* 0x000fda0000703f70 */
[----:B------:R-:W-:Y:S05]  /*0d30*/  @P0 BRA `(.L_x_13) ;  /* 0x00000004004c0947 */ /* 0x000fea0003800000 */
[----:B------:R-:W-:-:S13]  /*0d40*/  LOP3.LUT P0, RZ, R14, 0x7fffffff, R13, 0xc8, !PT ;  /* 0x7fffffff0eff7812 */ /* 0x000fda000780c80d */
[----:B------:R-:W-:Y:S05]  /*0d50*/  @!P0 BRA `(.L_x_14) ;  /* 0x00000004003c8947 */ /* 0x000fea0003800000 */
[C---:B------:R-:W-:Y:S02]  /*0d60*/  FSETP.NEU.FTZ.AND P1, PT, |R0|.reuse, +INF , PT ;  /* 0x7f8000000000780b */ /* 0x040fe40003f3d200 */
[----:B------:R-:W-:Y:S02]  /*0d70*/  FSETP.NEU.FTZ.AND P2, PT, |R3|, +INF , PT ;  /* 0x7f8000000300780b */ /* 0x000fe40003f5d200 */
[----:B------:R-:W-:-:S11]  /*0d80*/  FSETP.NEU.FTZ.AND P0, PT, |R0|, +INF , PT ;  /* 0x7f8000000000780b */ /* 0x000fd60003f1d200 */
[----:B------:R-:W-:Y:S05]  /*0d90*/  @!P2 BRA !P1, `(.L_x_14) ;  /* 0x00000004002ca947 */ /* 0x000fea0004800000 */
[----:B------:R-:W-:-:S04]  /*0da0*/  LOP3.LUT P1, RZ, R13, 0x7fffffff, RZ, 0xc0, !PT ;  /* 0x7fffffff0dff7812 */ /* 0x000fc8000782c0ff */
[----:B------:R-:W-:-:S13]  /*0db0*/  PLOP3.LUT P1, PT, P2, P1, PT, 0x2f, 0xf2 ;  /* 0x0000000000f2781c */ /* 0x000fda0001722577 */
[----:B------:R-:W-:Y:S05]  /*0dc0*/  @P1 BRA `(.L_x_15) ;  /* 0x0000000400181947 */ /* 0x000fea0003800000 */
[----:B------:R-:W-:-:S04]  /*0dd0*/  LOP3.LUT P1, RZ, R14, 0x7fffffff, RZ, 0xc0, !PT ;  /* 0x7fffffff0eff7812 */ /* 0x000fc8000782c0ff */
[----:B------:R-:W-:-:S13]  /*0de0*/  PLOP3.LUT P0, PT, P0, P1, PT, 0x2f, 0xf2 ;  /* 0x0000000000f2781c */ /* 0x000fda0000702577 */
[----:B------:R-:W-:Y:S05]  /*0df0*/  @P0 BRA `(.L_x_16) ;  /* 0x0000000400000947 */ /* 0x000fea0003800000 */
[----:B------:R-:W-:Y:S02]  /*0e00*/  ISETP.GE.AND P0, PT, R15, RZ, PT ;  /* 0x000000ff0f00720c */ /* 0x000fe40003f06270 */
[----:B------:R-:W-:-:S11]  /*0e10*/  ISETP.GE.AND P1, PT, R17, RZ, PT ;  /* 0x000000ff1100720c */ /* 0x000fd60003f26270 */
[----:B------:R-:W-:Y:S02]  /*0e20*/  @P0 IMAD.MOV.U32 R11, RZ, RZ, RZ ;  /* 0x000000ffff0b0224 */ /* 0x000fe400078e00ff */
[----:B------:R-:W-:Y:S01]  /*0e30*/  @!P0 FFMA R13, R0, 1.84467440737095516160e+19, RZ ;  /* 0x5f800000000d8823 */ /* 0x000fe200000000ff */
[----:B------:R-:W-:Y:S02]  /*0e40*/  @!P0 IMAD.MOV.U32 R11, RZ, RZ, -0x40 ;  /* 0xffffffc0ff0b8424 */ /* 0x000fe400078e00ff */
[----:B------:R-:W-:Y:S02]  /*0e50*/  @!P1 FFMA R14, R3, 1.84467440737095516160e+19, RZ ;  /* 0x5f800000030e9823 */ /* 0x000fe400000000ff */
[----:B------:R-:W-:-:S07]  /*0e60*/  @!P1 VIADD R11, R11, 0x40 ;  /* 0x000000400b0b9836 */ /* 0x000fce0000000000 */
.L_x_12:
[----:B------:R-:W-:Y:S01]  /*0e70*/  LEA R3, R12, 0xc0800000, 0x17 ;  /* 0xc08000000c037811 */ /* 0x000fe200078eb8ff */
[----:B------:R-:W-:Y:S04]  /*0e80*/  BSSY.RECONVERGENT B2, `(.L_x_17) ;  /* 0x0000036000027945 */ /* 0x000fe80003800200 */
[----:B------:R-:W-:Y:S01]  /*0e90*/  IMAD.IADD R14, R14, 0x1, -R3 ;  /* 0x000000010e0e7824 */ /* 0x000fe200078e0a03 */
[----:B------:R-:W-:-:S03]  /*0ea0*/  IADD3 R3, PT, PT, R16, -0x7f, RZ ;  /* 0xffffff8110037810 */ /* 0x000fc60007ffe0ff */
[----:B------:R-:W0:Y:S01]  /*0eb0*/  MUFU.RCP R15, R14 ;  /* 0x0000000e000f7308 */ /* 0x000e220000001000 */
[----:B------:R-:W-:Y:S01]  /*0ec0*/  FADD.FTZ R17, -R14, -RZ ;  /* 0x800000ff0e117221 */ /* 0x000fe20000010100 */
[C---:B------:R-:W-:Y:S01]  /*0ed0*/  IMAD R0, R3.reuse, -0x800000, R13 ;  /* 0xff80000003007824 */ /* 0x040fe200078e020d */
[----:B------:R-:W-:-:S05]  /*0ee0*/  IADD3 R12, PT, PT, R3, 0x7f, -R12 ;  /* 0x0000007f030c7810 */ /* 0x000fca0007ffe80c */
[----:B------:R-:W-:Y:S02]  /*0ef0*/  IMAD.IADD R12, R12, 0x1, R11 ;  /* 0x000000010c0c7824 */ /* 0x000fe400078e020b */
[----:B0-----:R-:W-:-:S04]  /*0f00*/  FFMA R16, R15, R17, 1 ;  /* 0x3f8000000f107423 */ /* 0x001fc80000000011 */
[----:B------:R-:W-:-:S04]  /*0f10*/  FFMA R18, R15, R16, R15 ;  /* 0x000000100f127223 */ /* 0x000fc8000000000f */
[----:B------:R-:W-:-:S04]  /*0f20*/  FFMA R13, R0, R18, RZ ;  /* 0x00000012000d7223 */ /* 0x000fc800000000ff */
[----:B------:R-:W-:-:S04]  /*0f30*/  FFMA R16, R17, R13, R0 ;  /* 0x0000000d11107223 */ /* 0x000fc80000000000 */
[----:B------:R-:W-:-:S04]  /*0f40*/  FFMA R13, R18, R16, R13 ;  /* 0x00000010120d7223 */ /* 0x000fc8000000000d */
[----:B------:R-:W-:-:S04]  /*0f50*/  FFMA R16, R17, R13, R0 ;  /* 0x0000000d11107223 */ /* 0x000fc80000000000 */
[----:B------:R-:W-:-:S05]  /*0f60*/  FFMA R0, R18, R16, R13 ;  /* 0x0000001012007223 */ /* 0x000fca000000000d */
[----:B------:R-:W-:-:S04]  /*0f70*/  SHF.R.U32.HI R3, RZ, 0x17, R0 ;  /* 0x00000017ff037819 */ /* 0x000fc80000011600 */
[----:B------:R-:W-:-:S05]  /*0f80*/  LOP3.LUT R3, R3, 0xff, RZ, 0xc0, !PT ;  /* 0x000000ff03037812 */ /* 0x000fca00078ec0ff */
[----:B------:R-:W-:-:S04]  /*0f90*/  IMAD.IADD R15, R3, 0x1, R12 ;  /* 0x00000001030f7824 */ /* 0x000fc800078e020c */
[----:B------:R-:W-:-:S05]  /*0fa0*/  VIADD R3, R15, 0xffffffff ;  /* 0xffffffff0f037836 */ /* 0x000fca0000000000 */
[----:B------:R-:W-:-:S13]  /*0fb0*/  ISETP.GE.U32.AND P0, PT, R3, 0xfe, PT ;  /* 0x000000fe0300780c */ /* 0x000fda0003f06070 */
[----:B------:R-:W-:Y:S05]  /*0fc0*/  @!P0 BRA `(.L_x_18) ;  /* 0x0000000000808947 */ /* 0x000fea0003800000 */
[----:B------:R-:W-:-:S13]  /*0fd0*/  ISETP.GT.AND P0, PT, R15, 0xfe, PT ;  /* 0x000000fe0f00780c */ /* 0x000fda0003f04270 */
[----:B------:R-:W-:Y:S05]  /*0fe0*/  @P0 BRA `(.L_x_19) ;  /* 0x00000000006c0947 */ /* 0x000fea0003800000 */
[----:B------:R-:W-:-:S13]  /*0ff0*/  ISETP.GE.AND P0, PT, R15, 0x1, PT ;  /* 0x000000010f00780c */ /* 0x000fda0003f06270 */
[----:B------:R-:W-:Y:S05]  /*1000*/  @P0 BRA `(.L_x_20) ;  /* 0x0000000000740947 */ /* 0x000fea0003800000 */
[----:B------:R-:W-:Y:S02]  /*1010*/  ISETP.GE.AND P0, PT, R15, -0x18, PT ;  /* 0xffffffe80f00780c */ /* 0x000fe40003f06270 */
[----:B------:R-:W-:-:S11]  /*1020*/  LOP3.LUT R0, R0, 0x80000000, RZ, 0xc0, !PT ;  /* 0x8000000000007812 */ /* 0x000fd600078ec0ff */
[----:B------:R-:W-:Y:S05]  /*1030*/  @!P0 BRA `(.L_x_20) ;  /* 0x0000000000688947 */ /* 0x000fea0003800000 */
[CCC-:B------:R-:W-:Y:S01]  /*1040*/  FFMA.RZ R3, R18.reuse, R16.reuse, R13.reuse ;  /* 0x0000001012037223 */ /* 0x1c0fe2000000c00d */
[C---:B------:R-:W-:Y:S02]  /*1050*/  VIADD R14, R15.reuse, 0x20 ;  /* 0x000000200f0e7836 */ /* 0x040fe40000000000 */
[CCC-:B------:R-:W-:Y:S01]  /*1060*/  FFMA.RM R12, R18.reuse, R16.reuse, R13.reuse ;  /* 0x00000010120c7223 */ /* 0x1c0fe2000000400d */
[----:B------:R-:W-:Y:S02]  /*1070*/  ISETP.NE.AND P2, PT, R15, RZ, PT ;  /* 0x000000ff0f00720c */ /* 0x000fe40003f45270 */
[----:B------:R-:W-:Y:S01]  /*1080*/  LOP3.LUT R11, R3, 0x7fffff, RZ, 0xc0, !PT ;  /* 0x007fffff030b7812 */ /* 0x000fe200078ec0ff */
[----:B------:R-:W-:Y:S01]  /*1090*/  FFMA.RP R3, R18, R16, R13 ;  /* 0x0000001012037223 */ /* 0x000fe2000000800d */
[----:B------:R-:W-:Y:S01]  /*10a0*/  IMAD.MOV R13, RZ, RZ, -R15 ;  /* 0x000000ffff0d7224 */ /* 0x000fe200078e0a0f */
[----:B------:R-:W-:Y:S02]  /*10b0*/  ISETP.NE.AND P1, PT, R15, RZ, PT ;  /* 0x000000ff0f00720c */ /* 0x000fe40003f25270 */
[----:B------:R-:W-:-:S02]  /*10c0*/  LOP3.LUT R11, R11, 0x800000, RZ, 0xfc, !PT ;  /* 0x008000000b0b7812 */ /* 0x000fc400078efcff */
[----:B------:R-:W-:Y:S02]  /*10d0*/  FSETP.NEU.FTZ.AND P0, PT, R3, R12, PT ;  /* 0x0000000c0300720b */ /* 0x000fe40003f1d000 */
[----:B------:R-:W-:Y:S02]  /*10e0*/  SHF.L.U32 R14, R11, R14, RZ ;  /* 0x0000000e0b0e7219 */ /* 0x000fe400000006ff */
[----:B------:R-:W-:Y:S02]  /*10f0*/  SEL R12, R13, RZ, P2 ;  /* 0x000000ff0d0c7207 */ /* 0x000fe40001000000 */
[----:B------:R-:W-:Y:S02]  /*1100*/  ISETP.NE.AND P1, PT, R14, RZ, P1 ;  /* 0x000000ff0e00720c */ /* 0x000fe40000f25270 */
[----:B------:R-:W-:Y:S02]  /*1110*/  SHF.R.U32.HI R12, RZ, R12, R11 ;  /* 0x0000000cff0c7219 */ /* 0x000fe4000001160b */
[----:B------:R-:W-:-:S02]  /*1120*/  PLOP3.LUT P0, PT, P0, P1, PT, 0xf8, 0x8f ;  /* 0x00000000008f781c */ /* 0x000fc40000703f70 */
[----:B------:R-:W-:Y:S02]  /*1130*/  SHF.R.U32.HI R14, RZ, 0x1, R12 ;  /* 0x00000001ff0e7819 */ /* 0x000fe4000001160c */
[----:B------:R-:W-:-:S04]  /*1140*/  SEL R3, RZ, 0x1, !P0 ;  /* 0x00000001ff037807 */ /* 0x000fc80004000000 */
[----:B------:R-:W-:-:S04]  /*1150*/  LOP3.LUT R3, R3, 0x1, R14, 0xf8, !PT ;  /* 0x0000000103037812 */ /* 0x000fc800078ef80e */
[----:B------:R-:W-:-:S05]  /*1160*/  LOP3.LUT R3, R3, R12, RZ, 0xc0, !PT ;  /* 0x0000000c03037212 */ /* 0x000fca00078ec0ff */
[----:B------:R-:W-:-:S05]  /*1170*/  IMAD.IADD R3, R14, 0x1, R3 ;  /* 0x000000010e037824 */ /* 0x000fca00078e0203 */
[----:B------:R-:W-:Y:S01]  /*1180*/  LOP3.LUT R0, R3, R0, RZ, 0xfc, !PT ;  /* 0x0000000003007212 */ /* 0x000fe200078efcff */
[----:B------:R-:W-:Y:S06]  /*1190*/  BRA `(.L_x_20) ;  /* 0x0000000000107947 */ /* 0x000fec0003800000 */
.L_x_19:
[----:B------:R-:W-:-:S04]  /*11a0*/  LOP3.LUT R0, R0, 0x80000000, RZ, 0xc0, !PT ;  /* 0x8000000000007812 */ /* 0x000fc800078ec0ff */
[----:B------:R-:W-:Y:S01]  /*11b0*/  LOP3.LUT R0, R0, 0x7f800000, RZ, 0xfc, !PT ;  /* 0x7f80000000007812 */ /* 0x000fe200078efcff */
[----:B------:R-:W-:Y:S06]  /*11c0*/  BRA `(.L_x_20) ;  /* 0x0000000000047947 */ /* 0x000fec0003800000 */
.L_x_18:
[----:B------:R-:W-:-:S07]  /*11d0*/  IMAD R0, R12, 0x800000, R0 ;  /* 0x008000000c007824 */ /* 0x000fce00078e0200 */
.L_x_20:
[----:B------:R-:W-:Y:S05]  /*11e0*/  BSYNC.RECONVERGENT B2 ;  /* 0x0000000000027941 */ /* 0x000fea0003800200 */
.L_x_17:
[----:B------:R-:W-:Y:S05]  /*11f0*/  BRA `(.L_x_21) ;  /* 0x0000000000207947 */ /* 0x000fea0003800000 */
.L_x_16:
[----:B------:R-:W-:-:S04]  /*1200*/  LOP3.LUT R0, R14, 0x80000000, R13, 0x48, !PT ;  /* 0x800000000e007812 */ /* 0x000fc800078e480d */
[----:B------:R-:W-:Y:S01]  /*1210*/  LOP3.LUT R0, R0, 0x7f800000, RZ, 0xfc, !PT ;  /* 0x7f80000000007812 */ /* 0x000fe200078efcff */
[----:B------:R-:W-:Y:S06]  /*1220*/  BRA `(.L_x_21) ;  /* 0x0000000000147947 */ /* 0x000fec0003800000 */
.L_x_15:
[----:B------:R-:W-:Y:S01]  /*1230*/  LOP3.LUT R0, R14, 0x80000000, R13, 0x48, !PT ;  /* 0x800000000e007812 */ /* 0x000fe200078e480d */
[----:B------:R-:W-:Y:S06]  /*1240*/  BRA `(.L_x_21) ;  /* 0x00000000000c7947 */ /* 0x000fec0003800000 */
.L_x_14:
[----:B------:R-:W0:Y:S01]  /*1250*/  MUFU.RSQ R0, -QNAN ;  /* 0xffc0000000007908 */ /* 0x000e220000001400 */
[----:B------:R-:W-:Y:S05]  /*1260*/  BRA `(.L_x_21) ;  /* 0x0000000000047947 */ /* 0x000fea0003800000 */
.L_x_13:
[----:B------:R-:W-:-:S07]  /*1270*/  FADD.FTZ R0, R0, R3 ;  /* 0x0000000300007221 */ /* 0x000fce0000010000 */
.L_x_21:
[----:B------:R-:W-:Y:S05]  /*1280*/  BSYNC.RECONVERGENT B1 ;  /* 0x0000000000017941 */ /* 0x000fea0003800200 */
.L_x_11:
[----:B------:R-:W-:-:S04]  /*1290*/  IMAD.MOV.U32 R11, RZ, RZ, 0x0 ;  /* 0x00000000ff0b7424 */ /* 0x000fc800078e00ff */
[----:B0-----:R-:W-:Y:S05]  /*12a0*/  RET.REL.NODEC R10 `(_ZN9OwnTensor4cuda33vocab_parallel_ce_backward_kernelEPKfS2_S2_S2_S2_Pflllf) ;  /* 0xffffffec0a547950 */ /* 0x001fea0003c3ffff */
.L_x_22:
        /* <DEDUP_REMOVED lines=13> */
.L_x_45:


//--------------------- .text._ZN9OwnTensor4cuda27fused_sum_exp_target_kernelEPKfS2_S2_Pflll --------------------------
	.section	.text._ZN9OwnTensor4cuda27fused_sum_exp_target_kernelEPKfS2_S2_Pflll,"ax",@progbits
	.align	128
        .global         _ZN9OwnTensor4cuda27fused_sum_exp_target_kernelEPKfS2_S2_Pflll
        .type           _ZN9OwnTensor4cuda27fused_sum_exp_target_kernelEPKfS2_S2_Pflll,@function
        .size           _ZN9OwnTensor4cuda27fused_sum_exp_target_kernelEPKfS2_S2_Pflll,(.L_x_46 - _ZN9OwnTensor4cuda27fused_sum_exp_target_kernelEPKfS2_S2_Pflll)
        .other          _ZN9OwnTensor4cuda27fused_sum_exp_target_kernelEPKfS2_S2_Pflll,@"STO_CUDA_ENTRY STV_DEFAULT"
_ZN9OwnTensor4cuda27fused_sum_exp_target_kernelEPKfS2_S2_Pflll:
.text._ZN9OwnTensor4cuda27fused_sum_exp_target_kernelEPKfS2_S2_Pflll:
[----:B------:R-:W-:Y:S08]  /*0000*/  LDC R1, c[0x0][0x37c] ;  /* 0x0000df00ff017b82 */ /* 0x000ff00000000800 */
[----:B------:R-:W0:Y:S08]  /*0010*/  S2UR UR12, SR_CTAID.X ;  /* 0x00000000000c79c3 */ /* 0x000e300000002500 */
[----:B------:R-:W0:Y:S02]  /*0020*/  LDC.64 R2, c[0x0][0x3a0] ;  /* 0x0000e800ff027b82 */ /* 0x000e240000000a00 */
[----:B0-----:R-:W-:-:S04]  /*0030*/  ISETP.LE.U32.AND P0, PT, R2, UR12, PT ;  /* 0x0000000c02007c0c */ /* 0x001fc8000bf03070 */
[----:B------:R-:W-:-:S13]  /*0040*/  ISETP.GE.AND.EX P0, PT, RZ, R3, PT, P0 ;  /* 0x00000003ff00720c */ /* 0x000fda0003f06300 */
[----:B------:R-:W-:Y:S05]  /*0050*/  @P0 EXIT ;  /* 0x000000000000094d */ /* 0x000fea0003800000 */
[----:B------:R-:W0:Y:S01]  /*0060*/  S2R R2, SR_TID.X ;  /* 0x0000000000027919 */ /* 0x000e220000002100 */
[----:B------:R-:W0:Y:S01]  /*0070*/  LDCU.64 UR14, c[0x0][0x3a8] ;  /* 0x00007500ff0e77ac */ /* 0x000e220008000a00 */
[----:B------:R-:W-:Y:S01]  /*0080*/  BSSY.RECONVERGENT B0, `(.L_x_23) ;  /* 0x00000c9000007945 */ /* 0x000fe20003800200 */
[----:B------:R-:W-:Y:S01]  /*0090*/  IMAD.MOV.U32 R22, RZ, RZ, RZ ;  /* 0x000000ffff167224 */ /* 0x000fe200078e00ff */
[----:B------:R-:W1:Y:S01]  /*00a0*/  LDCU.64 UR6, c[0x0][0x388] ;  /* 0x00007100ff0677ac */ /* 0x000e620008000a00 */
[----:B------:R-:W-:Y:S01]  /*00b0*/  IMAD.MOV.U32 R0, RZ, RZ, RZ ;  /* 0x000000ffff007224 */ /* 0x000fe200078e00ff */
[----:B------:R-:W2:Y:S01]  /*00c0*/  LDCU.64 UR8, c[0x0][0x390] ;  /* 0x00007200ff0877ac */ /* 0x000ea20008000a00 */
[----:B------:R-:W-:Y:S01]  /*00d0*/  USHF.L.U32 UR4, UR12, 0x2, URZ ;  /* 0x000000020c047899 */ /* 0x000fe200080006ff */
[----:B------:R-:W3:Y:S01]  /*00e0*/  LDCU UR13, c[0x0][0x360] ;  /* 0x00006c00ff0d77ac */ /* 0x000ee20008000800 */
[----:B------:R-:W-:Y:S01]  /*00f0*/  USHF.R.U32.HI UR5, URZ, 0x1e, UR12 ;  /* 0x0000001eff057899 */ /* 0x000fe2000801160c */
[----:B------:R-:W4:Y:S01]  /*0100*/  LDCU.64 UR10, c[0x0][0x358] ;  /* 0x00006b00ff0a77ac */ /* 0x000f220008000a00 */
[----:B-1----:R-:W-:Y:S01]  /*0110*/  UIADD3 UR6, UP0, UPT, UR4, UR6, URZ ;  /* 0x0000000604067290 */ /* 0x002fe2000ff1e0ff */
[----:B------:R-:W1:Y:S03]  /*0120*/  LDCU.64 UR16, c[0x0][0x3b0] ;  /* 0x00007600ff1077ac */ /* 0x000e660008000a00 */
[----:B------:R-:W-:Y:S01]  /*0130*/  UIADD3.X UR7, UPT, UPT, UR5, UR7, URZ, UP0, !UPT ;  /* 0x0000000705077290 */ /* 0x000fe200087fe4ff */
[----:B0-----:R-:W-:Y:S01]  /*0140*/  ISETP.GE.U32.AND P0, PT, R2, UR14, PT ;  /* 0x0000000e02007c0c */ /* 0x001fe2000bf06070 */
[----:B--2---:R-:W-:Y:S01]  /*0150*/  UIADD3 UR4, UP0, UPT, UR4, UR8, URZ ;  /* 0x0000000804047290 */ /* 0x004fe2000ff1e0ff */
[----:B------:R-:W-:Y:S01]  /*0160*/  IMAD.U32 R4, RZ, RZ, UR6 ;  /* 0x00000006ff047e24 */ /* 0x000fe2000f8e00ff */
[----:B------:R-:W0:Y:S01]  /*0170*/  LDCU.64 UR20, c[0x0][0x3b0] ;  /* 0x00007600ff1477ac */ /* 0x000e220008000a00 */
[----:B------:R-:W-:Y:S01]  /*0180*/  ISETP.GE.AND.EX P0, PT, RZ, UR15, PT, P0 ;  /* 0x0000000fff007c0c */ /* 0x000fe2000bf06300 */
[----:B------:R-:W-:Y:S01]  /*0190*/  IMAD.U32 R5, RZ, RZ, UR7 ;  /* 0x00000007ff057e24 */ /* 0x000fe2000f8e00ff */
[----:B------:R-:W-:Y:S01]  /*01a0*/  UIADD3.X UR5, UPT, UPT, UR5, UR9, URZ, UP0, !UPT ;  /* 0x0000000905057290 */ /* 0x000fe200087fe4ff */
[----:B------:R-:W-:Y:S01]  /*01b0*/  IMAD.U32 R6, RZ, RZ, UR4 ;  /* 0x00000004ff067e24 */ /* 0x000fe2000f8e00ff */
[----:B------:R-:W2:Y:S01]  /*01c0*/  LDCU.64 UR18, c[0x0][0x380] ;  /* 0x00007000ff1277ac */ /* 0x000ea20008000a00 */
[----:B---3--:R-:W-:-:S03]  /*01d0*/  IMAD.U32 R17, RZ, RZ, UR13 ;  /* 0x0000000dff117e24 */ /* 0x008fc6000f8e00ff */
[----:B------:R-:W-:-:S05]  /*01e0*/  MOV R7, UR5 ;  /* 0x0000000500077c02 */ /* 0x000fca0008000f00 */
[----:B-1--4-:R-:W-:Y:S05]  /*01f0*/  @P0 BRA `(.L_x_24) ;  /* 0x0000000800c40947 */ /* 0x012fea0003800000 */
[----:B------:R1:W3:Y:S01]  /*0200*/  LDG.E.CONSTANT R6, desc[UR10][R6.64] ;  /* 0x0000000a06067981 */ /* 0x0002e2000c1e9900 */
[----:B------:R-:W-:-:S03]  /*0210*/  IADD3 R8, P1, PT, R17, R2, RZ ;  /* 0x0000000211087210 */ /* 0x000fc60007f3e0ff */
[----:B------:R3:W5:Y:S01]  /*0220*/  LDG.E.CONSTANT R19, desc[UR10][R4.64] ;  /* 0x0000000a04137981 */ /* 0x000762000c1e9900 */
[----:B------:R-:W-:Y:S01]  /*0230*/  IADD3.X R10, PT, PT, RZ, RZ, RZ, P1, !PT ;  /* 0x000000ffff0a7210 */ /* 0x000fe20000ffe4ff */
[----:B------:R-:W-:Y:S01]  /*0240*/  BSSY.RECONVERGENT B1, `(.L_x_25) ;  /* 0x0000025000017945 */ /* 0x000fe20003800200 */
[C---:B------:R-:W-:Y:S02]  /*0250*/  ISETP.GE.U32.AND P0, PT, R8.reuse, UR14, PT ;  /* 0x0000000e08007c0c */ /* 0x040fe4000bf06070 */
[----:B------:R-:W-:Y:S02]  /*0260*/  ISETP.GT.U32.AND P1, PT, R8, UR14, PT ;  /* 0x0000000e08007c0c */ /* 0x000fe4000bf24070 */
[C---:B------:R-:W-:Y:S02]  /*0270*/  ISETP.GE.U32.AND.EX P0, PT, R10.reuse, UR15, PT, P0 ;  /* 0x0000000f0a007c0c */ /* 0x040fe4000bf06100 */
[----:B------:R-:W-:Y:S02]  /*0280*/  ISETP.GT.U32.AND.EX P1, PT, R10, UR15, PT, P1 ;  /* 0x0000000f0a007c0c */ /* 0x000fe4000bf24110 */
[----:B------:R-:W-:-:S02]  /*0290*/  SEL R0, RZ, 0x1, P0 ;  /* 0x00000001ff007807 */ /* 0x000fc40000000000 */
[----:B------:R-:W-:Y:S02]  /*02a0*/  SEL R9, R8, UR14, P1 ;  /* 0x0000000e08097c07 */ /* 0x000fe40008800000 */
[----:B-1----:R-:W-:Y:S02]  /*02b0*/  SEL R7, R10, UR15, P1 ;  /* 0x0000000f0a077c07 */ /* 0x002fe40008800000 */
[----:B------:R-:W-:-:S04]  /*02c0*/  IADD3 R8, P0, P2, R9, -R8, -R0 ;  /* 0x8000000809087210 */ /* 0x000fc80007a1e800 */
[----:B------:R-:W-:-:S04]  /*02d0*/  IADD3.X R7, PT, PT, R7, -0x1, ~R10, P0, P2 ;  /* 0xffffffff07077810 */ /* 0x000fc800007e4c0a */
[----:B------:R-:W-:Y:S01]  /*02e0*/  ISETP.NE.U32.AND P0, PT, R7, RZ, PT ;  /* 0x000000ff0700720c */ /* 0x000fe20003f05070 */
[----:B---3--:R1:W3:-:S12]  /*02f0*/  F2I.S64.TRUNC R4, R6 ;  /* 0x0000000600047311 */ /* 0x0082d8000020d900 */
[----:B------:R-:W-:Y:S05]  /*0300*/  @P0 BRA `(.L_x_26) ;  /* 0x0000000000500947 */ /* 0x000fea0003800000 */
[----:B------:R-:W4:Y:S01]  /*0310*/  I2F.U32.RP R9, R17 ;  /* 0x0000001100097306 */ /* 0x000f220000209000 */
[----:B------:R-:W-:-:S07]  /*0320*/  ISETP.NE.U32.AND P2, PT, R17, RZ, PT ;  /* 0x000000ff1100720c */ /* 0x000fce0003f45070 */
[----:B----4-:R-:W1:Y:S02]  /*0330*/  MUFU.RCP R9, R9 ;  /* 0x0000000900097308 */ /* 0x010e640000001000 */
[----:B-1----:R-:W-:-:S06]  /*0340*/  VIADD R6, R9, 0xffffffe ;  /* 0x0ffffffe09067836 */ /* 0x002fcc0000000000 */
[----:B------:R1:W4:Y:S02]  /*0350*/  F2I.FTZ.U32.TRUNC.NTZ R7, R6 ;  /* 0x0000000600077305 */ /* 0x000324000021f000 */
[----:B-1----:R-:W-:Y:S02]  /*0360*/  IMAD.MOV.U32 R6, RZ, RZ, RZ ;  /* 0x000000ffff067224 */ /* 0x002fe400078e00ff */
[----:B----4-:R-:W-:-:S04]  /*0370*/  IMAD.MOV R10, RZ, RZ, -R7 ;  /* 0x000000ffff0a7224 */ /* 0x010fc800078e0a07 */
[----:B------:R-:W-:-:S04]  /*0380*/  IMAD R11, R10, R17, RZ ;  /* 0x000000110a0b7224 */ /* 0x000fc800078e02ff */
[----:B------:R-:W-:-:S06]  /*0390*/  IMAD.HI.U32 R7, R7, R11, R6 ;  /* 0x0000000b07077227 */ /* 0x000fcc00078e0006 */
[----:B------:R-:W-:-:S05]  /*03a0*/  IMAD.HI.U32 R6, R7, R8, RZ ;  /* 0x0000000807067227 */ /* 0x000fca00078e00ff */
[----:B------:R-:W-:-:S05]  /*03b0*/  IADD3 R7, PT, PT, -R6, RZ, RZ ;  /* 0x000000ff06077210 */ /* 0x000fca0007ffe1ff */
[----:B------:R-:W-:Y:S02]  /*03c0*/  IMAD R8, R17, R7, R8 ;  /* 0x0000000711087224 */ /* 0x000fe400078e0208 */
[----:B------:R-:W-:-:S03]  /*03d0*/  HFMA2 R7, -RZ, RZ, 0, 0 ;  /* 0x00000000ff077431 */ /* 0x000fc600000001ff */
[----:B------:R-:W-:-:S13]  /*03e0*/  ISETP.GE.U32.AND P0, PT, R8, R17, PT ;  /* 0x000000110800720c */ /* 0x000fda0003f06070 */
[----:B------:R-:W-:Y:S02]  /*03f0*/  @P0 IMAD.IADD R8, R8, 0x1, -R17 ;  /* 0x0000000108080824 */ /* 0x000fe400078e0a11 */
[----:B------:R-:W-:-:S03]  /*0400*/  @P0 VIADD R6, R6, 0x1 ;  /* 0x0000000106060836 */ /* 0x000fc60000000000 */
[----:B------:R-:W-:-:S13]  /*0410*/  ISETP.GE.U32.AND P1, PT, R8, R17, PT ;  /* 0x000000110800720c */ /* 0x000fda0003f26070 */
[----:B------:R-:W-:Y:S01]  /*0420*/  @P1 VIADD R6, R6, 0x1 ;  /* 0x0000000106061836 */ /* 0x000fe20000000000 */
[----:B------:R-:W-:Y:S01]  /*0430*/  @!P2 LOP3.LUT R6, RZ, R17, RZ, 0x33, !PT ;  /* 0x00000011ff06a212 */ /* 0x000fe200078e33ff */
[----:B------:R-:W-:Y:S06]  /*0440*/  BRA `(.L_x_27) ;  /* 0x0000000000107947 */ /* 0x000fec0003800000 */
.L_x_26:
[----:B-1----:R-:W-:-:S07]  /*0450*/  MOV R6, 0x470 ;  /* 0x0000047000067802 */ /* 0x002fce0000000f00 */
[----:B0-23-5:R-:W-:Y:S05]  /*0460*/  CALL.REL.NOINC `($__internal_4_$__cuda_sm20_div_u64) ;  /* 0x0000000c00307944 */ /* 0x02dfea0003c00000 */
[----:B------:R-:W-:Y:S02]  /*0470*/  IMAD.MOV.U32 R6, RZ, RZ, R8 ;  /* 0x000000ffff067224 */ /* 0x000fe400078e0008 */
[----:B------:R-:W-:-:S07]  /*0480*/  IMAD.MOV.U32 R7, RZ, RZ, R9 ;  /* 0x000000ffff077224 */ /* 0x000fce00078e0009 */
.L_x_27:
[----:B0-2---:R-:W-:Y:S05]  /*0490*/  BSYNC.RECONVERGENT B1 ;  /* 0x0000000000017941 */ /* 0x005fea0003800200 */
.L_x_25:
[----:B------:R-:W-:Y:S01]  /*04a0*/  IADD3 R6, P0, PT, R6, R0, RZ ;  /* 0x0000000006067210 */ /* 0x000fe20007f1e0ff */
[----:B------:R-:W-:Y:S01]  /*04b0*/  BSSY.RECONVERGENT B1, `(.L_x_28) ;  /* 0x0000036000017945 */ /* 0x000fe20003800200 */
[----:B------:R-:W-:Y:S02]  /*04c0*/  IMAD.MOV.U32 R12, RZ, RZ, R2 ;  /* 0x000000ffff0c7224 */ /* 0x000fe400078e0002 */
[C---:B------:R-:W-:Y:S01]  /*04d0*/  LOP3.LUT R0, R6.reuse, 0x3, RZ, 0xc0, !PT ;  /* 0x0000000306007812 */ /* 0x040fe200078ec0ff */
[----:B------:R-:W-:Y:S01]  /*04e0*/  IMAD.X R7, RZ, RZ, R7, P0 ;  /* 0x000000ffff077224 */ /* 0x000fe200000e0607 */
[----:B------:R-:W-:Y:S01]  /*04f0*/  ISETP.GE.U32.AND P0, PT, R6, 0x3, PT ;  /* 0x000000030600780c */ /* 0x000fe20003f06070 */
[----:B------:R-:W-:Y:S01]  /*0500*/  IMAD.MOV.U32 R13, RZ, RZ, RZ ;  /* 0x000000ffff0d7224 */ /* 0x000fe200078e00ff */
[----:B------:R-:W-:Y:S01]  /*0510*/  ISETP.NE.U32.AND P1, PT, R0, 0x3, PT ;  /* 0x000000030000780c */ /* 0x000fe20003f25070 */
[----:B------:R-:W-:Y:S01]  /*0520*/  IMAD.MOV.U32 R22, RZ, RZ, RZ ;  /* 0x000000ffff167224 */ /* 0x000fe200078e00ff */
[----:B------:R-:W-:-:S02]  /*0530*/  ISETP.GE.U32.AND.EX P0, PT, R7, RZ, PT, P0 ;  /* 0x000000ff0700720c */ /* 0x000fc40003f06100 */
[----:B------:R-:W-:Y:S02]  /*0540*/  ISETP.NE.AND.EX P1, PT, RZ, RZ, PT, P1 ;  /* 0x000000ffff00720c */ /* 0x000fe40003f25310 */
[----:B------:R-:W-:-:S11]  /*0550*/  MOV R0, RZ ;  /* 0x000000ff00007202 */ /* 0x000fd60000000f00 */
[----:B------:R-:W-:Y:S05]  /*0560*/  @!P1 BRA `(.L_x_29) ;  /* 0x0000000000a89947 */ /* 0x000fea0003800000 */
[----:B------:R-:W0:Y:S01]  /*0570*/  LDC.64 R10, c[0x0][0x3a8] ;  /* 0x0000ea00ff0a7b82 */ /* 0x000e220000000a00 */
[----:B------:R-:W1:Y:S01]  /*0580*/  LDCU.64 UR4, c[0x0][0x380] ;  /* 0x00007000ff0477ac */ /* 0x000e620008000a00 */
[----:B------:R-:W-:Y:S01]  /*0590*/  IADD3 R7, PT, PT, R6, 0x1, RZ ;  /* 0x0000000106077810 */ /* 0x000fe20007ffe0ff */
[----:B------:R-:W-:Y:S02]  /*05a0*/  IMAD.MOV.U32 R3, RZ, RZ, RZ ;  /* 0x000000ffff037224 */ /* 0x000fe400078e00ff */
[----:B------:R-:W-:Y:S02]  /*05b0*/  HFMA2 R13, -RZ, RZ, 0, 0 ;  /* 0x00000000ff0d7431 */ /* 0x000fe400000001ff */
[----:B------:R-:W-:Y:S01]  /*05c0*/  IMAD.MOV.U32 R0, RZ, RZ, RZ ;  /* 0x000000ffff007224 */ /* 0x000fe200078e00ff */
[----:B------:R-:W-:Y:S01]  /*05d0*/  LOP3.LUT R7, R7, 0x3, RZ, 0xc0, !PT ;  /* 0x0000000307077812 */ /* 0x000fe200078ec0ff */
[----:B------:R-:W-:-:S03]  /*05e0*/  IMAD.MOV.U32 R12, RZ, RZ, R2 ;  /* 0x000000ffff0c7224 */ /* 0x000fc600078e0002 */
[----:B------:R-:W-:-:S05]  /*05f0*/  IADD3 R7, P2, PT, RZ, -R7, RZ ;  /* 0x80000007ff077210 */ /* 0x000fca0007f5e0ff */
[----:B------:R-:W-:Y:S02]  /*0600*/  IMAD.X R14, RZ, RZ, -0x1, P2 ;  /* 0xffffffffff0e7424 */ /* 0x000fe400010e06ff */
[----:B0-----:R-:W-:-:S04]  /*0610*/  IMAD.WIDE.U32 R8, R10, UR12, R2 ;  /* 0x0000000c0a087c25 */ /* 0x001fc8000f8e0002 */
[----:B------:R-:W-:Y:S01]  /*0620*/  IMAD R9, R11, UR12, R9 ;  /* 0x0000000c0b097c24 */ /* 0x000fe2000f8e0209 */
[----:B-1----:R-:W-:-:S04]  /*0630*/  LEA R6, P1, R8, UR4, 0x2 ;  /* 0x0000000408067c11 */ /* 0x002fc8000f8210ff */
[----:B------:R-:W-:-:S09]  /*0640*/  LEA.HI.X R16, R8, UR5, R9, 0x2, P1 ;  /* 0x0000000508107c11 */ /* 0x000fd200088f1409 */
.L_x_30:
[----:B------:R-:W-:Y:S02]  /*0650*/  IMAD.MOV.U32 R8, RZ, RZ, R6 ;  /* 0x000000ffff087224 */ /* 0x000fe400078e0006 */
[----:B------:R-:W-:-:S05]  /*0660*/  IMAD.MOV.U32 R9, RZ, RZ, R16 ;  /* 0x000000ffff097224 */ /* 0x000fca00078e0010 */
[----:B------:R-:W2:Y:S01]  /*0670*/  LDG.E.CONSTANT R8, desc[UR10][R8.64] ;  /* 0x0000000a08087981 */ /* 0x000ea2000c1e9900 */
[----:B------:R-:W-:Y:S01]  /*0680*/  MOV R11, 0x3bbb989d ;  /* 0x3bbb989d000b7802 */ /* 0x000fe20000000f00 */
[----:B------:R-:W-:Y:S01]  /*0690*/  IMAD.MOV.U32 R18, RZ, RZ, 0x437c0000 ;  /* 0x437c0000ff127424 */ /* 0x000fe200078e00ff */
[----:B------:R-:W-:-:S05]  /*06a0*/  IADD3 R7, P4, PT, R7, 0x1, RZ ;  /* 0x0000000107077810 */ /* 0x000fca0007f9e0ff */
[----:B------:R-:W-:Y:S01]  /*06b0*/  IMAD.X R14, RZ, RZ, R14, P4 ;  /* 0x000000ffff0e7224 */ /* 0x000fe200020e060e */
[----:B------:R-:W-:-:S04]  /*06c0*/  LEA R6, P4, R17, R6, 0x2 ;  /* 0x0000000611067211 */ /* 0x000fc800078810ff */
[----:B------:R-:W-:Y:S01]  /*06d0*/  LEA.HI.X R16, R17, R16, RZ, 0x2, P4 ;  /* 0x0000001011107211 */ /* 0x000fe200020f14ff */
[----:B--2--5:R-:W-:-:S04]  /*06e0*/  FADD R10, -R19, R8 ;  /* 0x00000008130a7221 */ /* 0x024fc80000000100 */
[----:B------:R-:W-:-:S04]  /*06f0*/  FFMA.SAT R11, R10, R11, 0.5 ;  /* 0x3f0000000a0b7423 */ /* 0x000fc8000000200b */
[----:B------:R-:W-:-:S04]  /*0700*/  FFMA.RM R11, R11, R18, 12582913 ;  /* 0x4b4000010b0b7423 */ /* 0x000fc80000004012 */
[C---:B------:R-:W-:Y:S01]  /*0710*/  FADD R15, R11.reuse, -12583039 ;  /* 0xcb40007f0b0f7421 */ /* 0x040fe20000000000 */
[----:B------:R-:W-:-:S03]  /*0720*/  IMAD.SHL.U32 R11, R11, 0x800000, RZ ;  /* 0x008000000b0b7824 */ /* 0x000fc600078e00ff */
[----:B------:R-:W-:-:S04]  /*0730*/  FFMA R15, R10, 1.4426950216293334961, -R15 ;  /* 0x3fb8aa3b0a0f7823 */ /* 0x000fc8000000080f */
[----:B------:R-:W-:Y:S01]  /*0740*/  FFMA R15, R10, 1.925963033500011079e-08, R15 ;  /* 0x32a570600a0f7823 */ /* 0x000fe2000000000f */
[----:B---3--:R-:W-:-:S04]  /*0750*/  IADD3 R10, P2, P3, R12, UR16, -R4 ;  /* 0x000000100c0a7c10 */ /* 0x008fc8000fb5e804 */
[----:B------:R-:W-:Y:S01]  /*0760*/  IADD3.X R9, PT, PT, R13, UR17, ~R5, P2, P3 ;  /* 0x000000110d097c10 */ /* 0x000fe200097e6c05 */
[----:B------:R-:W0:Y:S01]  /*0770*/  MUFU.EX2 R15, R15 ;  /* 0x0000000f000f7308 */ /* 0x000e220000000800 */
[----:B------:R-:W-:Y:S02]  /*0780*/  ISETP.NE.U32.AND P2, PT, R7, RZ, PT ;  /* 0x000000ff0700720c */ /* 0x000fe40003f45070 */
[----:B------:R-:W-:Y:S02]  /*0790*/  ISETP.NE.U32.AND P1, PT, R10, RZ, PT ;  /* 0x000000ff0a00720c */ /* 0x000fe40003f25070 */
[----:B------:R-:W-:Y:S02]  /*07a0*/  ISETP.NE.AND.EX P2, PT, R14, RZ, PT, P2 ;  /* 0x000000ff0e00720c */ /* 0x000fe40003f45320 */
[----:B------:R-:W-:Y:S02]  /*07b0*/  ISETP.NE.AND.EX P1, PT, R9, RZ, PT, P1 ;  /* 0x000000ff0900720c */ /* 0x000fe40003f25310 */
[----:B------:R-:W-:-:S02]  /*07c0*/  IADD3 R12, P3, PT, R12, R17, RZ ;  /* 0x000000110c0c7210 */ /* 0x000fc40007f7e0ff */
[----:B------:R-:W-:Y:S02]  /*07d0*/  FSEL R0, R8, R0, !P1 ;  /* 0x0000000008007208 */ /* 0x000fe40004800000 */
[----:B------:R-:W-:Y:S01]  /*07e0*/  IADD3.X R13, PT, PT, RZ, R13, RZ, P3, !PT ;  /* 0x0000000dff0d7210 */ /* 0x000fe20001ffe4ff */
[----:B0-----:R-:W-:-:S04]  /*07f0*/  FFMA R22, R11, R15, R22 ;  /* 0x0000000f0b167223 */ /* 0x001fc80000000016 */
[----:B------:R-:W-:Y:S05]  /*0800*/  @P2 BRA `(.L_x_30) ;  /* 0xfffffffc00902947 */ /* 0x000fea000383ffff */
.L_x_29:
[----:B------:R-:W-:Y:S05]  /*0810*/  BSYNC.RECONVERGENT B1 ;  /* 0x0000000000017941 */ /* 0x000fea0003800200 */
.L_x_28:
[----:B------:R-:W-:Y:S05]  /*0820*/  @!P0 BRA `(.L_x_24) ;  /* 0x0000000400388947 */ /* 0x000fea0003800000 */
[C---:B------:R-:W-:Y:S01]  /*0830*/  SHF.L.U64.HI R14, R17.reuse, 0x2, RZ ;  /* 0x00000002110e7819 */ /* 0x040fe200000102ff */
[----:B------:R-:W-:-:S07]  /*0840*/  IMAD.SHL.U32 R15, R17, 0x4, RZ ;  /* 0x00000004110f7824 */ /* 0x000fce00078e00ff */
.L_x_31:
[----:B------:R-:W0:Y:S02]  /*0850*/  LDC.64 R6, c[0x0][0x3a8] ;  /* 0x0000ea00ff067b82 */ /* 0x000e240000000a00 */
[----:B0-----:R-:W-:-:S04]  /*0860*/  IMAD.WIDE.U32 R8, R6, UR12, R12 ;  /* 0x0000000c06087c25 */ /* 0x001fc8000f8e000c */
[----:B------:R-:W-:Y:S01]  /*0870*/  IMAD R9, R7, UR12, R9 ;  /* 0x0000000c07097c24 */ /* 0x000fe2000f8e0209 */
[----:B------:R-:W-:-:S04]  /*0880*/  LEA R24, P0, R8, UR18, 0x2 ;  /* 0x0000001208187c11 */ /* 0x000fc8000f8010ff */
[----:B------:R-:W-:Y:S02]  /*0890*/  LEA.HI.X R25, R8, UR19, R9, 0x2, P0 ;  /* 0x0000001308197c11 */ /* 0x000fe400080f1409 */
[----:B------:R-:W-:-:S03]  /*08a0*/  IADD3 R10, P0, PT, R24, R15, RZ ;  /* 0x0000000f180a7210 */ /* 0x000fc60007f1e0ff */
[----:B------:R-:W2:Y:S02]  /*08b0*/  LDG.E.CONSTANT R24, desc[UR10][R24.64] ;  /* 0x0000000a18187981 */ /* 0x000ea4000c1e9900 */
[----:B------:R-:W-:-:S05]  /*08c0*/  IMAD.X R11, R25, 0x1, R14, P0 ;  /* 0x00000001190b7824 */ /* 0x000fca00000e060e */
[----:B------:R0:W4:Y:S01]  /*08d0*/  LDG.E.CONSTANT R18, desc[UR10][R10.64] ;  /* 0x0000000a0a127981 */ /* 0x000122000c1e9900 */
[----:B------:R-:W-:Y:S02]  /*08e0*/  IADD3 R8, P1, PT, R10, R15, RZ ;  /* 0x0000000f0a087210 */ /* 0x000fe40007f3e0ff */
[----:B------:R-:W-:-:S03]  /*08f0*/  IADD3 R23, P0, PT, R12, UR20, RZ ;  /* 0x000000140c177c10 */ /* 0x000fc6000ff1e0ff */
[----:B------:R-:W-:Y:S01]  /*0900*/  IMAD.X R9, R11, 0x1, R14, P1 ;  /* 0x000000010b097824 */ /* 0x000fe200008e060e */
[----:B------:R-:W-:Y:S02]  /*0910*/  IADD3.X R27, PT, PT, R13, UR21, RZ, P0, !PT ;  /* 0x000000150d1b7c10 */ /* 0x000fe400087fe4ff */
[----:B------:R-:W-:Y:S02]  /*0920*/  IADD3 R20, P0, PT, R23, R17, RZ ;  /* 0x0000001117147210 */ /* 0x000fe40007f1e0ff */
[----:B------:R1:W2:Y:S02]  /*0930*/  LDG.E.CONSTANT R16, desc[UR10][R8.64] ;  /* 0x0000000a08107981 */ /* 0x0002a4000c1e9900 */
[----:B---3--:R-:W-:Y:S02]  /*0940*/  ISETP.NE.U32.AND P1, PT, R20, R4, PT ;  /* 0x000000041400720c */ /* 0x008fe40003f25070 */
[----:B------:R-:W-:-:S04]  /*0950*/  IADD3.X R21, PT, PT, RZ, R27, RZ, P0, !PT ;  /* 0x0000001bff157210 */ /* 0x000fc800007fe4ff */
[----:B------:R-:W-:Y:S02]  /*0960*/  ISETP.NE.AND.EX P1, PT, R21, R5, PT, P1 ;  /* 0x000000051500720c */ /* 0x000fe40003f25310 */
[----:B0-----:R-:W-:Y:S02]  /*0970*/  IADD3 R10, P2, PT, R8, R15, RZ ;  /* 0x0000000f080a7210 */ /* 0x001fe40007f5e0ff */
[----:B------:R-:W-:-:S03]  /*0980*/  ISETP.NE.U32.AND P0, PT, R23, R4, PT ;  /* 0x000000041700720c */ /* 0x000fc60003f05070 */
[----:B------:R-:W-:Y:S01]  /*0990*/  IMAD.X R11, R9, 0x1, R14, P2 ;  /* 0x00000001090b7824 */ /* 0x000fe200010e060e */
[----:B------:R-:W-:Y:S01]  /*09a0*/  ISETP.NE.AND.EX P0, PT, R27, R5, PT, P0 ;  /* 0x000000051b00720c */ /* 0x000fe20003f05300 */
[----:B------:R-:W-:Y:S02]  /*09b0*/  IMAD.MOV.U32 R26, RZ, RZ, 0x3bbb989d ;  /* 0x3bbb989dff1a7424 */ /* 0x000fe400078e00ff */
[----:B----45:R-:W-:Y:S02]  /*09c0*/  FADD R25, -R19, R18 ;  /* 0x0000001213197221 */ /* 0x030fe40000000100 */
[----:B--2---:R-:W-:Y:S02]  /*09d0*/  @P1 FSEL R18, R24, R0, !P0 ;  /* 0x0000000018121208 */ /* 0x004fe40004000000 */
[----:B------:R0:W2:Y:S01]  /*09e0*/  LDG.E.CONSTANT R0, desc[UR10][R10.64] ;  /* 0x0000000a0a007981 */ /* 0x0000a2000c1e9900 */
[----:B------:R-:W-:Y:S02]  /*09f0*/  IMAD.MOV.U32 R27, RZ, RZ, 0x437c0000 ;  /* 0x437c0000ff1b7424 */ /* 0x000fe400078e00ff */
[----:B------:R-:W-:-:S04]  /*0a00*/  FFMA.SAT R28, R25, R26, 0.5 ;  /* 0x3f000000191c7423 */ /* 0x000fc8000000201a */
[----:B-1----:R-:W-:Y:S01]  /*0a10*/  FFMA.RM R9, R28, R27, 12582913 ;  /* 0x4b4000011c097423 */ /* 0x002fe2000000401b */
[----:B------:R-:W-:-:S03]  /*0a20*/  FADD R23, -R19, R16 ;  /* 0x0000001013177221 */ /* 0x000fc60000000100 */
[----:B0-----:R-:W-:Y:S01]  /*0a30*/  FADD R10, R9, -12583039 ;  /* 0xcb40007f090a7421 */ /* 0x001fe20000000000 */
[----:B------:R-:W-:-:S03]  /*0a40*/  FFMA.SAT R11, R23, R26, 0.5 ;  /* 0x3f000000170b7423 */ /* 0x000fc6000000201a */
[----:B------:R-:W-:Y:S01]  /*0a50*/  FFMA R28, R25, 1.4426950216293334961, -R10 ;  /* 0x3fb8aa3b191c7823 */ /* 0x000fe2000000080a */
[----:B------:R-:W-:Y:S01]  /*0a60*/  FADD R29, -R19, R24 ;  /* 0x00000018131d7221 */ /* 0x000fe20000000100 */
[----:B------:R-:W-:Y:S02]  /*0a70*/  FFMA.RM R10, R11, R27, 12582913 ;  /* 0x4b4000010b0a7423 */ /* 0x000fe4000000401b */
[----:B------:R-:W-:Y:S01]  /*0a80*/  FFMA R25, R25, 1.925963033500011079e-08, R28 ;  /* 0x32a5706019197823 */ /* 0x000fe2000000001c */
[----:B------:R-:W-:Y:S01]  /*0a90*/  FFMA.SAT R8, R29, R26, 0.5 ;  /* 0x3f0000001d087423 */ /* 0x000fe2000000201a */
[----:B------:R-:W-:-:S03]  /*0aa0*/  FADD R28, R10, -12583039 ;  /* 0xcb40007f0a1c7421 */ /* 0x000fc60000000000 */
[----:B------:R-:W-:Y:S01]  /*0ab0*/  FFMA.RM R8, R8, R27, 12582913 ;  /* 0x4b40000108087423 */ /* 0x000fe2000000401b */
[----:B------:R-:W-:-:S03]  /*0ac0*/  FFMA R28, R23, 1.4426950216293334961, -R28 ;  /* 0x3fb8aa3b171c7823 */ /* 0x000fc6000000081c */
[----:B------:R-:W-:Y:S01]  /*0ad0*/  FADD R24, R8, -12583039 ;  /* 0xcb40007f08187421 */ /* 0x000fe20000000000 */
[----:B------:R-:W-:-:S03]  /*0ae0*/  FFMA R11, R23, 1.925963033500011079e-08, R28 ;  /* 0x32a57060170b7823 */ /* 0x000fc6000000001c */
[----:B------:R-:W-:-:S04]  /*0af0*/  FFMA R24, R29, 1.4426950216293334961, -R24 ;  /* 0x3fb8aa3b1d187823 */ /* 0x000fc80000000818 */
[----:B------:R-:W-:Y:S01]  /*0b00*/  FFMA R24, R29, 1.925963033500011079e-08, R24 ;  /* 0x32a570601d187823 */ /* 0x000fe20000000018 */
[----:B------:R-:W-:Y:S01]  /*0b10*/  IADD3 R20, P0, PT, R20, R17, RZ ;  /* 0x0000001114147210 */ /* 0x000fe20007f1e0ff */
[----:B------:R-:W-:Y:S01]  /*0b20*/  MUFU.EX2 R25, R25 ;  /* 0x0000001900197308 */ /* 0x000fe20000000800 */
[----:B------:R-:W-:Y:S02]  /*0b30*/  IADD3 R12, P3, PT, R12, R15, RZ ;  /* 0x0000000f0c0c7210 */ /* 0x000fe40007f7e0ff */
[C---:B------:R-:W-:Y:S02]  /*0b40*/  IADD3 R29, P2, PT, R20.reuse, R17, RZ ;  /* 0x00000011141d7210 */ /* 0x040fe40007f5e0ff */
[----:B------:R-:W-:Y:S01]  /*0b50*/  IADD3.X R21, PT, PT, RZ, R21, RZ, P0, !PT ;  /* 0x00000015ff157210 */ /* 0x000fe200007fe4ff */
[----:B------:R-:W-:Y:S01]  /*0b60*/  IMAD.X R13, R13, 0x1, R14, P3 ;  /* 0x000000010d0d7824 */ /* 0x000fe200018e060e */
[-C--:B------:R-:W-:Y:S01]  /*0b70*/  ISETP.NE.U32.AND P1, PT, R20, R4.reuse, PT ;  /* 0x000000041400720c */ /* 0x080fe20003f25070 */
[----:B------:R-:W-:Y:S01]  /*0b80*/  MUFU.EX2 R11, R11 ;  /* 0x0000000b000b7308 */ /* 0x000fe20000000800 */
[----:B------:R-:W-:Y:S01]  /*0b90*/  ISETP.NE.U32.AND P0, PT, R29, R4, PT ;  /* 0x000000041d00720c */ /* 0x000fe20003f05070 */
[----:B------:R-:W-:Y:S01]  /*0ba0*/  IMAD.X R20, RZ, RZ, R21, P2 ;  /* 0x000000ffff147224 */ /* 0x000fe200010e0615 */
[----:B------:R-:W-:Y:S01]  /*0bb0*/  ISETP.GE.U32.AND P2, PT, R12, R6, PT ;  /* 0x000000060c00720c */ /* 0x000fe20003f46070 */
[----:B------:R-:W-:-:S03]  /*0bc0*/  IMAD.SHL.U32 R29, R8, 0x800000, RZ ;  /* 0x00800000081d7824 */ /* 0x000fc600078e00ff */
[----:B------:R-:W-:Y:S01]  /*0bd0*/  ISETP.GE.AND.EX P2, PT, R13, R7, PT, P2 ;  /* 0x000000070d00720c */ /* 0x000fe20003f46320 */
[----:B------:R-:W-:Y:S01]  /*0be0*/  IMAD.SHL.U32 R9, R9, 0x800000, RZ ;  /* 0x0080000009097824 */ /* 0x000fe200078e00ff */
[-C--:B------:R-:W-:Y:S02]  /*0bf0*/  ISETP.NE.AND.EX P0, PT, R20, R5.reuse, PT, P0 ;  /* 0x000000051400720c */ /* 0x080fe40003f05300 */
[----:B------:R-:W-:Y:S02]  /*0c00*/  ISETP.NE.AND.EX P1, PT, R21, R5, PT, P1 ;  /* 0x000000051500720c */ /* 0x000fe40003f25310 */
[----:B------:R-:W-:Y:S01]  /*0c10*/  SHF.L.U32 R21, R10, 0x17, RZ ;  /* 0x000000170a157819 */ /* 0x000fe200000006ff */
[----:B--2---:R-:W-:-:S04]  /*0c20*/  FADD R23, -R19, R0 ;  /* 0x0000000013177221 */ /* 0x004fc80000000100 */
[----:B------:R-:W-:-:S04]  /*0c30*/  FFMA.SAT R26, R23, R26, 0.5 ;  /* 0x3f000000171a7423 */ /* 0x000fc8000000201a */
[----:B------:R-:W-:Y:S02]  /*0c40*/  FFMA.RM R26, R26, R27, 12582913 ;  /* 0x4b4000011a1a7423 */ /* 0x000fe4000000401b */
[----:B------:R-:W0:Y:S02]  /*0c50*/  MUFU.EX2 R27, R24 ;  /* 0x00000018001b7308 */ /* 0x000e240000000800 */
[----:B------:R-:W-:-:S04]  /*0c60*/  FADD R28, R26, -12583039 ;  /* 0xcb40007f1a1c7421 */ /* 0x000fc80000000000 */
[----:B------:R-:W-:-:S04]  /*0c70*/  FFMA R28, R23, 1.4426950216293334961, -R28 ;  /* 0x3fb8aa3b171c7823 */ /* 0x000fc8000000081c */
[----:B------:R-:W-:-:S04]  /*0c80*/  FFMA R23, R23, 1.925963033500011079e-08, R28 ;  /* 0x32a5706017177823 */ /* 0x000fc8000000001c */
[----:B------:R-:W1:Y:S01]  /*0c90*/  MUFU.EX2 R8, R23 ;  /* 0x0000001700087308 */ /* 0x000e620000000800 */
[----:B0-----:R-:W-:-:S04]  /*0ca0*/  FFMA R22, R29, R27, R22 ;  /* 0x0000001b1d167223 */ /* 0x001fc80000000016 */
[----:B------:R-:W-:Y:S01]  /*0cb0*/  FFMA R22, R9, R25, R22 ;  /* 0x0000001909167223 */ /* 0x000fe20000000016 */
[----:B------:R-:W-:-:S03]  /*0cc0*/  IMAD.SHL.U32 R26, R26, 0x800000, RZ ;  /* 0x008000001a1a7824 */ /* 0x000fc600078e00ff */
[----:B------:R-:W-:Y:S01]  /*0cd0*/  FFMA R11, R21, R11, R22 ;  /* 0x0000000b150b7223 */ /* 0x000fe20000000016 */
[----:B------:R-:W-:-:S03]  /*0ce0*/  @P0 FSEL R0, R16, R18, !P1 ;  /* 0x0000001210000208 */ /* 0x000fc60004800000 */
[----:B-1----:R-:W-:Y:S01]  /*0cf0*/  FFMA R22, R26, R8, R11 ;  /* 0x000000081a167223 */ /* 0x002fe2000000000b */
[----:B------:R-:W-:Y:S06]  /*0d00*/  @!P2 BRA `(.L_x_31) ;  /* 0xfffffff800d0a947 */ /* 0x000fec000383ffff */
.L_x_24:
[----:B0-2---:R-:W-:Y:S05]  /*0d10*/  BSYNC.RECONVERGENT B0 ;  /* 0x0000000000007941 */ /* 0x005fea0003800200 */
.L_x_23:
[----:B------:R-:W0:Y:S01]  /*0d20*/  S2UR UR5, SR_CgaCtaId ;  /* 0x00000000000579c3 */ /* 0x000e220000008800 */
[----:B------:R-:W-:Y:S01]  /*0d30*/  UMOV UR4, 0x400 ;  /* 0x0000040000047882 */ /* 0x000fe20000000000 */
[C---:B------:R-:W-:Y:S02]  /*0d40*/  ISETP.GE.U32.AND P3, PT, R17.reuse, 0x2, PT ;  /* 0x000000021100780c */ /* 0x040fe40003f66070 */
[C---:B------:R-:W-:Y:S02]  /*0d50*/  ISETP.NE.AND P0, PT, R2.reuse, RZ, PT ;  /* 0x000000ff0200720c */ /* 0x040fe40003f05270 */
[----:B------:R-:W-:Y:S02]  /*0d60*/  ISETP.GE.U32.AND P1, PT, R17, 0x2, PT ;  /* 0x000000021100780c */ /* 0x000fe40003f26070 */
[----:B------:R-:W-:Y:S01]  /*0d70*/  ISETP.NE.AND P2, PT, R2, RZ, PT ;  /* 0x000000ff0200720c */ /* 0x000fe20003f45270 */
[----:B0-----:R-:W-:-:S06]  /*0d80*/  ULEA UR4, UR5, UR4, 0x18 ;  /* 0x0000000405047291 */ /* 0x001fcc000f8ec0ff */
[----:B------:R-:W-:-:S05]  /*0d90*/  LEA R7, R2, UR4, 0x2 ;  /* 0x0000000402077c11 */ /* 0x000fca000f8e10ff */
[----:B------:R0:W-:Y:S01]  /*0da0*/  STS [R7], R22 ;  /* 0x0000001607007388 */ /* 0x0001e20000000800 */
[----:B------:R-:W-:Y:S06]  /*0db0*/  BAR.SYNC.DEFER_BLOCKING 0x0 ;  /* 0x0000000000007b1d */ /* 0x000fec0000010000 */
[----:B------:R-:W-:Y:S05]  /*0dc0*/  @!P3 BRA `(.L_x_32) ;  /* 0x000000000030b947 */ /* 0x000fea0003800000 */
[----:B---3--:R-:W-:-:S07]  /*0dd0*/  IMAD.MOV.U32 R4, RZ, RZ, R17 ;  /* 0x000000ffff047224 */ /* 0x008fce00078e0011 */
.L_x_33:
[----:B------:R-:W-:-:S04]  /*0de0*/  SHF.R.U32.HI R8, RZ, 0x1, R4 ;  /* 0x00000001ff087819 */ /* 0x000fc80000011604 */
[----:B------:R-:W-:-:S13]  /*0df0*/  ISETP.GE.U32.AND P3, PT, R2, R8, PT ;  /* 0x000000080200720c */ /* 0x000fda0003f66070 */
[----:B------:R-:W-:Y:S01]  /*0e00*/  @!P3 LEA R5, R8, R7, 0x2 ;  /* 0x000000070805b211 */ /* 0x000fe200078e10ff */
[----:B------:R-:W-:Y:S05]  /*0e10*/  @!P3 LDS R6, [R7] ;  /* 0x000000000706b984 */ /* 0x000fea0000000800 */
[----:B------:R-:W1:Y:S02]  /*0e20*/  @!P3 LDS R5, [R5] ;  /* 0x000000000505b984 */ /* 0x000e640000000800 */
[----:B-1----:R-:W-:-:S05]  /*0e30*/  @!P3 FADD R6, R5, R6 ;  /* 0x000000060506b221 */ /* 0x002fca0000000000 */
[----:B------:R1:W-:Y:S01]  /*0e40*/  @!P3 STS [R7], R6 ;  /* 0x000000060700b388 */ /* 0x0003e20000000800 */
[----:B------:R-:W-:Y:S01]  /*0e50*/  BAR.SYNC.DEFER_BLOCKING 0x0 ;  /* 0x0000000000007b1d */ /* 0x000fe20000010000 */
[----:B------:R-:W-:Y:S01]  /*0e60*/  ISETP.GT.U32.AND P3, PT, R4, 0x3, PT ;  /* 0x000000030400780c */ /* 0x000fe20003f64070 */
[----:B------:R-:W-:-:S12]  /*0e70*/  IMAD.MOV.U32 R4, RZ, RZ, R8 ;  /* 0x000000ffff047224 */ /* 0x000fd800078e0008 */
[----:B-1----:R-:W-:Y:S05]  /*0e80*/  @P3 BRA `(.L_x_33) ;  /* 0xfffffffc00d43947 */ /* 0x002fea000383ffff */
.L_x_32:
[----:B------:R-:W-:Y:S04]  /*0e90*/  BSSY.RECONVERGENT B0, `(.L_x_34) ;  /* 0x000000c000007945 */ /* 0x000fe80003800200 */
[----:B------:R-:W-:Y:S05]  /*0ea0*/  @P0 BRA `(.L_x_35) ;  /* 0x0000000000280947 */ /* 0x000fea0003800000 */
[----:B------:R-:W1:Y:S01]  /*0eb0*/  S2UR UR5, SR_CgaCtaId ;  /* 0x00000000000579c3 */ /* 0x000e620000008800 */
[----:B------:R-:W-:Y:S02]  /*0ec0*/  UMOV UR4, 0x400 ;  /* 0x0000040000047882 */ /* 0x000fe40000000000 */
[----:B-1----:R-:W-:-:S09]  /*0ed0*/  ULEA UR4, UR5, UR4, 0x18 ;  /* 0x0000000405047291 */ /* 0x002fd2000f8ec0ff */
[----:B------:R-:W1:Y:S02]  /*0ee0*/  LDS R9, [UR4] ;  /* 0x00000004ff097984 */ /* 0x000e640008000800 */
[----:B------:R-:W2:Y:S02]  /*0ef0*/  LDCU.64 UR4, c[0x0][0x398] ;  /* 0x00007300ff0477ac */ /* 0x000ea40008000a00 */
[----:B--2---:R-:W-:-:S04]  /*0f00*/  ULEA UR4, UP0, UR12, UR4, 0x2 ;  /* 0x000000040c047291 */ /* 0x004fc8000f8010ff */
[----:B------:R-:W-:Y:S02]  /*0f10*/  ULEA.HI.X UR5, UR12, UR5, URZ, 0x2, UP0 ;  /* 0x000000050c057291 */ /* 0x000fe400080f14ff */
[----:B---3--:R-:W-:-:S04]  /*0f20*/  IMAD.U32 R4, RZ, RZ, UR4 ;  /* 0x00000004ff047e24 */ /* 0x008fc8000f8e00ff */
[----:B------:R-:W-:-:S05]  /*0f30*/  MOV R5, UR5 ;  /* 0x0000000500057c02 */ /* 0x000fca0008000f00 */
[----:B-1----:R1:W-:Y:S02]  /*0f40*/  STG.E desc[UR10][R4.64], R9 ;  /* 0x0000000904007986 */ /* 0x0023e4000c10190a */
.L_x_35:
[----:B------:R-:W-:Y:S05]  /*0f50*/  BSYNC.RECONVERGENT B0 ;  /* 0x0000000000007941 */ /* 0x000fea0003800200 */
.L_x_34:
[----:B------:R2:W-:Y:S01]  /*0f60*/  STS [R7], R0 ;  /* 0x0000000007007388 */ /* 0x0005e20000000800 */
[----:B------:R-:W-:Y:S06]  /*0f70*/  BAR.SYNC.DEFER_BLOCKING 0x0 ;  /* 0x0000000000007b1d */ /* 0x000fec0000010000 */
[----:B------:R-:W-:Y:S05]  /*0f80*/  @!P1 BRA `(.L_x_36) ;  /* 0x00000000002c9947 */ /* 0x000fea0003800000 */
.L_x_37:
[----:B------:R-:W-:-:S04]  /*0f90*/  SHF.R.U32.HI R6, RZ, 0x1, R17 ;  /* 0x00000001ff067819 */ /* 0x000fc80000011611 */
[----:B------:R-:W-:-:S13]  /*0fa0*/  ISETP.GE.U32.AND P0, PT, R2, R6, PT ;  /* 0x000000060200720c */ /* 0x000fda0003f06070 */
[----:B--2---:R-:W-:Y:S01]  /*0fb0*/  @!P0 IMAD R0, R6, 0x4, R7 ;  /* 0x0000000406008824 */ /* 0x004fe200078e0207 */
[----:B-1-3--:R-:W-:Y:S05]  /*0fc0*/  @!P0 LDS R5, [R7] ;  /* 0x0000000007058984 */ /* 0x00afea0000000800 */
[----:B------:R-:W1:Y:S02]  /*0fd0*/  @!P0 LDS R0, [R0] ;  /* 0x0000000000008984 */ /* 0x000e640000000800 */
[----:B-1----:R-:W-:-:S05]  /*0fe0*/  @!P0 FADD R4, R0, R5 ;  /* 0x0000000500048221 */ /* 0x002fca0000000000 */
[----:B------:R4:W-:Y:S01]  /*0ff0*/  @!P0 STS [R7], R4 ;  /* 0x0000000407008388 */ /* 0x0009e20000000800 */
[----:B------:R-:W-:Y:S01]  /*1000*/  BAR.SYNC.DEFER_BLOCKING 0x0 ;  /* 0x0000000000007b1d */ /* 0x000fe20000010000 */
[----:B------:R-:W-:Y:S01]  /*1010*/  ISETP.GT.U32.AND P0, PT, R17, 0x3, PT ;  /* 0x000000031100780c */ /* 0x000fe20003f04070 */
[----:B------:R-:W-:-:S12]  /*1020*/  IMAD.MOV.U32 R17, RZ, RZ, R6 ;  /* 0x000000ffff117224 */ /* 0x000fd800078e0006 */
[----:B----4-:R-:W-:Y:S05]  /*1030*/  @P0 BRA `(.L_x_37) ;  /* 0xfffffffc00d40947 */ /* 0x010fea000383ffff */
.L_x_36:
[----:B------:R-:W-:Y:S05]  /*1040*/  @P2 EXIT ;  /* 0x000000000000294d */ /* 0x000fea0003800000 */
[----:B------:R-:W4:Y:S01]  /*1050*/  S2UR UR5, SR_CgaCtaId ;  /* 0x00000000000579c3 */ /* 0x000f220000008800 */
[----:B------:R-:W-:Y:S01]  /*1060*/  UMOV UR4, 0x400 ;  /* 0x0000040000047882 */ /* 0x000fe20000000000 */
[----:B------:R-:W0:Y:S01]  /*1070*/  LDCU.64 UR6, c[0x0][0x3a0] ;  /* 0x00007400ff0677ac */ /* 0x000e220008000a00 */
[----:B------:R-:W2:Y:S01]  /*1080*/  LDCU.64 UR8, c[0x0][0x398] ;  /* 0x00007300ff0877ac */ /* 0x000ea20008000a00 */
[----:B----4-:R-:W-:Y:S02]  /*1090*/  ULEA UR4, UR5, UR4, 0x18 ;  /* 0x0000000405047291 */ /* 0x010fe4000f8ec0ff */
[----:B0-----:R-:W-:-:S04]  /*10a0*/  UIADD3 UR5, UP0, UPT, UR12, UR6, URZ ;  /* 0x000000060c057290 */ /* 0x001fc8000ff1e0ff */
[----:B------:R-:W-:-:S03]  /*10b0*/  UIADD3.X UR6, UPT, UPT, URZ, UR7, URZ, UP0, !UPT ;  /* 0x00000007ff067290 */ /* 0x000fc600087fe4ff */
[----:B-1-3--:R-:W0:Y:S01]  /*10c0*/  LDS R5, [UR4] ;  /* 0x00000004ff057984 */ /* 0x00ae220008000800 */
[----:B--2---:R-:W-:-:S04]  /*10d0*/  ULEA UR4, UP0, UR5, UR8, 0x2 ;  /* 0x0000000805047291 */ /* 0x004fc8000f8010ff */
[----:B------:R-:W-:Y:S02]  /*10e0*/  ULEA.HI.X UR5, UR5, UR9, UR6, 0x2, UP0 ;  /* 0x0000000905057291 */ /* 0x000fe400080f1406 */
[----:B------:R-:W-:-:S04]  /*10f0*/  MOV R2, UR4 ;  /* 0x0000000400027c02 */ /* 0x000fc80008000f00 */
[----:B------:R-:W-:-:S05]  /*1100*/  IMAD.U32 R3, RZ, RZ, UR5 ;  /* 0x00000005ff037e24 */ /* 0x000fca000f8e00ff */
[----:B0-----:R-:W-:Y:S01]  /*1110*/  STG.E desc[UR10][R2.64], R5 ;  /* 0x0000000502007986 */ /* 0x001fe2000c10190a */
[----:B------:R-:W-:Y:S05]  /*1120*/  EXIT ;  /* 0x000000000000794d */ /* 0x000fea0003800000 */
        .weak           $__internal_4_$__cuda_sm20_div_u64
        .type           $__internal_4_$__cuda_sm20_div_u64,@function
        .size           $__internal_4_$__cuda_sm20_div_u64,(.L_x_46 - $__internal_4_$__cuda_sm20_div_u64)
$__internal_4_$__cuda_sm20_div_u64:
[----:B------:R-:W-:Y:S01]  /*1130*/  IMAD.MOV.U32 R14, RZ, RZ, R17 ;  /* 0x000000ffff0e7224 */ /* 0x000fe200078e0011 */
[----:B------:R-:W-:-:S04]  /*1140*/  MOV R15, RZ ;  /* 0x000000ff000f7202 */ /* 0x000fc80000000f00 */
[----:B------:R-:W0:Y:S08]  /*1150*/  I2F.U64.RP R9, R14 ;  /* 0x0000000e00097312 */ /* 0x000e300000309000 */
[----:B0-----:R-:W0:Y:S02]  /*1160*/  MUFU.RCP R9, R9 ;  /* 0x0000000900097308 */ /* 0x001e240000001000 */
[----:B0-----:R-:W-:-:S06]  /*1170*/  VIADD R10, R9, 0x1ffffffe ;  /* 0x1ffffffe090a7836 */ /* 0x001fcc0000000000 */
[----:B------:R-:W0:Y:S02]  /*1180*/  F2I.U64.TRUNC R10, R10 ;  /* 0x0000000a000a7311 */ /* 0x000e24000020d800 */
[----:B0-----:R-:W-:-:S04]  /*1190*/  IMAD.WIDE.U32 R12, R10, R17, RZ ;  /* 0x000000110a0c7225 */ /* 0x001fc800078e00ff */
[----:B------:R-:W-:Y:S01]  /*11a0*/  IMAD R13, R11, R17, R13 ;  /* 0x000000110b0d7224 */ /* 0x000fe200078e020d */
[----:B------:R-:W-:-:S05]  /*11b0*/  IADD3 R21, P0, PT, RZ, -R12, RZ ;  /* 0x8000000cff157210 */ /* 0x000fca0007f1e0ff */
[----:B------:R-:W-:-:S04]  /*11c0*/  IMAD.HI.U32 R12, R10, R21, RZ ;  /* 0x000000150a0c7227 */ /* 0x000fc800078e00ff */
[----:B------:R-:W-:Y:S01]  /*11d0*/  IMAD.X R23, RZ, RZ, ~R13, P0 ;  /* 0x000000ffff177224 */ /* 0x000fe200000e0e0d */
[----:B------:R-:W-:-:S03]  /*11e0*/  MOV R13, R10 ;  /* 0x0000000a000d7202 */ /* 0x000fc60000000f00 */
[-C--:B------:R-:W-:Y:S02]  /*11f0*/  IMAD R15, R11, R23.reuse, RZ ;  /* 0x000000170b0f7224 */ /* 0x080fe400078e02ff */
[----:B------:R-:W-:-:S04]  /*1200*/  IMAD.WIDE.U32 R12, P0, R10, R23, R12 ;  /* 0x000000170a0c7225 */ /* 0x000fc8000780000c */
[----:B------:R-:W-:-:S04]  /*1210*/  IMAD.HI.U32 R9, R11, R23, RZ ;  /* 0x000000170b097227 */ /* 0x000fc800078e00ff */
[----:B------:R-:W-:-:S04]  /*1220*/  IMAD.HI.U32 R12, P1, R11, R21, R12 ;  /* 0x000000150b0c7227 */ /* 0x000fc8000782000c */
[----:B------:R-:W-:Y:S01]  /*1230*/  IMAD.X R9, R9, 0x1, R11, P0 ;  /* 0x0000000109097824 */ /* 0x000fe200000e060b */
[----:B------:R-:W-:-:S04]  /*1240*/  IADD3 R13, P2, PT, R15, R12, RZ ;  /* 0x0000000c0f0d7210 */ /* 0x000fc80007f5e0ff */
[----:B------:R-:W-:Y:S01]  /*1250*/  IADD3.X R9, PT, PT, RZ, RZ, R9, P2, P1 ;  /* 0x000000ffff097210 */ /* 0x000fe200017e2409 */
[----:B------:R-:W-:-:S03]  /*1260*/  IMAD.WIDE.U32 R10, R13, R17, RZ ;  /* 0x000000110d0a7225 */ /* 0x000fc600078e00ff */
[----:B------:R-:W-:Y:S01]  /*1270*/  IADD3 R15, P0, PT, RZ, -R10, RZ ;  /* 0x8000000aff0f7210 */ /* 0x000fe20007f1e0ff */
[----:B------:R-:W-:Y:S02]  /*1280*/  IMAD R10, R9, R17, R11 ;  /* 0x00000011090a7224 */ /* 0x000fe400078e020b */
[----:B------:R-:W-:Y:S02]  /*1290*/  IMAD.MOV.U32 R11, RZ, RZ, RZ ;  /* 0x000000ffff0b7224 */ /* 0x000fe400078e00ff */
[----:B------:R-:W-:-:S04]  /*12a0*/  IMAD.HI.U32 R12, R13, R15, RZ ;  /* 0x0000000f0d0c7227 */ /* 0x000fc800078e00ff */
[----:B------:R-:W-:-:S04]  /*12b0*/  IMAD.X R10, RZ, RZ, ~R10, P0 ;  /* 0x000000ffff0a7224 */ /* 0x000fc800000e0e0a */
        /* <DEDUP_REMOVED lines=8> */
[----:B------:R-:W-:-:S04]  /*1340*/  IMAD.WIDE.U32 R10, R13, R7, R10 ;  /* 0x000000070d0a7225 */ /* 0x000fc800078e000a */
[C---:B------:R-:W-:Y:S02]  /*1350*/  IMAD R13, R9.reuse, R7, RZ ;  /* 0x00000007090d7224 */ /* 0x040fe400078e02ff */
[----:B------:R-:W-:-:S04]  /*1360*/  IMAD.HI.U32 R10, P0, R9, R8, R10 ;  /* 0x00000008090a7227 */ /* 0x000fc8000780000a */
[----:B------:R-:W-:Y:S01]  /*1370*/  IMAD.HI.U32 R9, R9, R7, RZ ;  /* 0x0000000709097227 */ /* 0x000fe200078e00ff */
[----:B------:R-:W-:-:S03]  /*1380*/  IADD3 R12, P1, PT, R13, R10, RZ ;  /* 0x0000000a0d0c7210 */ /* 0x000fc60007f3e0ff */
[----:B------:R-:W-:Y:S02]  /*1390*/  IMAD.X R9, RZ, RZ, R9, P0 ;  /* 0x000000ffff097224 */ /* 0x000fe400000e0609 */
[----:B------:R-:W-:-:S03]  /*13a0*/  IMAD.WIDE.U32 R10, R12, R17, RZ ;  /* 0x000000110c0a7225 */ /* 0x000fc600078e00ff */
[----:B------:R-:W-:Y:S02]  /*13b0*/  IADD3.X R9, PT, PT, RZ, R9, RZ, P1, !PT ;  /* 0x00000009ff097210 */ /* 0x000fe40000ffe4ff */
[----:B------:R-:W-:-:S03]  /*13c0*/  IADD3 R16, P0, PT, -R10, R8, RZ ;  /* 0x000000080a107210 */ /* 0x000fc60007f1e1ff */
[----:B------:R-:W-:Y:S01]  /*13d0*/  IMAD R14, R9, R17, R11 ;  /* 0x00000011090e7224 */ /* 0x000fe200078e020b */
[----:B------:R-:W-:-:S03]  /*13e0*/  IADD3 R8, P1, PT, -R17, R16, RZ ;  /* 0x0000001011087210 */ /* 0x000fc60007f3e1ff */
[----:B------:R-:W-:Y:S01]  /*13f0*/  IMAD.X R14, R7, 0x1, ~R14, P0 ;  /* 0x00000001070e7824 */ /* 0x000fe200000e0e0e */
[----:B------:R-:W-:Y:S02]  /*1400*/  ISETP.GE.U32.AND P0, PT, R16, R17, PT ;  /* 0x000000111000720c */ /* 0x000fe40003f06070 */
[----:B------:R-:W-:Y:S02]  /*1410*/  IADD3 R7, P2, PT, R12, 0x1, RZ ;  /* 0x000000010c077810 */ /* 0x000fe40007f5e0ff */
[C---:B------:R-:W-:Y:S02]  /*1420*/  ISETP.GE.U32.AND.EX P0, PT, R14.reuse, RZ, PT, P0 ;  /* 0x000000ff0e00720c */ /* 0x040fe40003f06100 */
[----:B------:R-:W-:Y:S01]  /*1430*/  IADD3.X R11, PT, PT, R14, -0x1, RZ, P1, !PT ;  /* 0xffffffff0e0b7810 */ /* 0x000fe20000ffe4ff */
[----:B------:R-:W-:Y:S01]  /*1440*/  IMAD.X R10, RZ, RZ, R9, P2 ;  /* 0x000000ffff0a7224 */ /* 0x000fe200010e0609 */
[----:B------:R-:W-:Y:S02]  /*1450*/  SEL R8, R8, R16, P0 ;  /* 0x0000001008087207 */ /* 0x000fe40000000000 */
[----:B------:R-:W-:-:S02]  /*1460*/  SEL R7, R7, R12, P0 ;  /* 0x0000000c07077207 */ /* 0x000fc40000000000 */
[----:B------:R-:W-:Y:S02]  /*1470*/  SEL R11, R11, R14, P0 ;  /* 0x0000000e0b0b7207 */ /* 0x000fe40000000000 */
[----:B------:R-:W-:Y:S02]  /*1480*/  SEL R10, R10, R9, P0 ;  /* 0x000000090a0a7207 */ /* 0x000fe40000000000 */
[----:B------:R-:W-:Y:S02]  /*1490*/  ISETP.GE.U32.AND P0, PT, R8, R17, PT ;  /* 0x000000110800720c */ /* 0x000fe40003f06070 */
[----:B------:R-:W-:Y:S02]  /*14a0*/  IADD3 R8, P2, PT, R7, 0x1, RZ ;  /* 0x0000000107087810 */ /* 0x000fe40007f5e0ff */
[----:B------:R-:W-:Y:S02]  /*14b0*/  ISETP.GE.U32.AND.EX P0, PT, R11, RZ, PT, P0 ;  /* 0x000000ff0b00720c */ /* 0x000fe40003f06100 */
[----:B------:R-:W-:-:S02]  /*14c0*/  ISETP.NE.U32.AND P1, PT, R17, RZ, PT ;  /* 0x000000ff1100720c */ /* 0x000fc40003f25070 */
[-C--:B------:R-:W-:Y:S02]  /*14d0*/  IADD3.X R9, PT, PT, RZ, R10.reuse, RZ, P2, !PT ;  /* 0x0000000aff097210 */ /* 0x080fe400017fe4ff */
[----:B------:R-:W-:Y:S01]  /*14e0*/  SEL R8, R8, R7, P0 ;  /* 0x0000000708087207 */ /* 0x000fe20000000000 */
[----:B------:R-:W-:Y:S01]  /*14f0*/  IMAD.MOV.U32 R7, RZ, RZ, 0x0 ;  /* 0x00000000ff077424 */ /* 0x000fe200078e00ff */
[----:B------:R-:W-:Y:S02]  /*1500*/  ISETP.NE.AND.EX P1, PT, RZ, RZ, PT, P1 ;  /* 0x000000ffff00720c */ /* 0x000fe40003f25310 */
[----:B------:R-:W-:Y:S02]  /*1510*/  SEL R9, R9, R10, P0 ;  /* 0x0000000a09097207 */ /* 0x000fe40000000000 */
[----:B------:R-:W-:Y:S02]  /*1520*/  SEL R8, R8, 0xffffffff, P1 ;  /* 0xffffffff08087807 */ /* 0x000fe40000800000 */
[----:B------:R-:W-:Y:S01]  /*1530*/  SEL R9, R9, 0xffffffff, P1 ;  /* 0xffffffff09097807 */ /* 0x000fe20000800000 */
[----:B------:R-:W-:Y:S06]  /*1540*/  RET.REL.NODEC R6 `(_ZN9OwnTensor4cuda27fused_sum_exp_target_kernelEPKfS2_S2_Pflll) ;  /* 0xffffffe806ac7950 */ /* 0x000fec0003c3ffff */
.L_x_38:
        /* <DEDUP_REMOVED lines=11> */
.L_x_46:


//--------------------- .text._ZN9OwnTensor4cuda22sparse_subtract_kernelEPfPKffllll --------------------------
	.section	.text._ZN9OwnTensor4cuda22sparse_subtract_kernelEPfPKffllll,"ax",@progbits
	.align	128
        .global         _ZN9OwnTensor4cuda22sparse_subtract_kernelEPfPKffllll
        .type           _ZN9OwnTensor4cuda22sparse_subtract_kernelEPfPKffllll,@function
        .size           _ZN9OwnTensor4cuda22sparse_subtract_kernelEPfPKffllll,(.L_x_51 - _ZN9OwnTensor4cuda22sparse_subtract_kernelEPfPKffllll)
        .other          _ZN9OwnTensor4cuda22sparse_subtract_kernelEPfPKffllll,@"STO_CUDA_ENTRY STV_DEFAULT"
_ZN9OwnTensor4cuda22sparse_subtract_kernelEPfPKffllll:
.text._ZN9OwnTensor4cuda22sparse_subtract_kernelEPfPKffllll:
        /* <DEDUP_REMOVED lines=15> */
[----:B------:R-:W0:Y:S01]  /*00f0*/  LDCU.64 UR6, c[0x0][0x388] ;  /* 0x00007100ff0677ac */ /* 0x000e220008000a00 */
[----:B------:R-:W1:Y:S01]  /*0100*/  LDCU.64 UR4, c[0x0][0x358] ;  /* 0x00006b00ff0477ac */ /* 0x000e620008000a00 */
[----:B------:R-:W2:Y:S01]  /*0110*/  LDCU.64 UR8, c[0x0][0x3b0] ;  /* 0x00007600ff0877ac */ /* 0x000ea20008000a00 */
[----:B------:R-:W2:Y:S01]  /*0120*/  LDCU.64 UR10, c[0x0][0x3a8] ;  /* 0x00007500ff0a77ac */ /* 0x000ea20008000a00 */
[----:B0-----:R-:W-:-:S04]  /*0130*/  LEA R4, P0, R7, UR6, 0x2 ;  /* 0x0000000607047c11 */ /* 0x001fc8000f8010ff */
[----:B------:R-:W-:-:S05]  /*0140*/  LEA.HI.X R5, R7, UR7, RZ, 0x2, P0 ;  /* 0x0000000707057c11 */ /* 0x000fca00080f14ff */
[----:B-1----:R-:W3:Y:S01]  /*0150*/  LDG.E.CONSTANT R2, desc[UR4][R4.64] ;  /* 0x0000000404027981 */ /* 0x002ee2000c1e9900 */
[----:B--2---:R-:W-:-:S04]  /*0160*/  UIADD3 UR6, UP0, UPT, UR8, UR10, URZ ;  /* 0x0000000a08067290 */ /* 0x004fc8000ff1e0ff */
[----:B------:R-:W-:Y:S01]  /*0170*/  UIADD3.X UR7, UPT, UPT, UR9, UR11, URZ, UP0, !UPT ;  /* 0x0000000b09077290 */ /* 0x000fe200087fe4ff */
[----:B---3--:R-:W0:Y:S02]  /*0180*/  F2I.S64.TRUNC R2, R2 ;  /* 0x0000000200027311 */ /* 0x008e24000020d900 */
[C---:B0-----:R-:W-:Y:S02]  /*0190*/  ISETP.GE.U32.AND P1, PT, R2.reuse, UR6, PT ;  /* 0x0000000602007c0c */ /* 0x041fe4000bf26070 */
[----:B------:R-:W-:Y:S02]  /*01a0*/  ISETP.LT.U32.AND P0, PT, R2, UR8, PT ;  /* 0x0000000802007c0c */ /* 0x000fe4000bf01070 */
[----:B------:R-:W-:-:S04]  /*01b0*/  ISETP.GE.AND.EX P1, PT, R3, UR7, PT, P1 ;  /* 0x0000000703007c0c */ /* 0x000fc8000bf26310 */
[----:B------:R-:W-:-:S13]  /*01c0*/  ISETP.LT.OR.EX P0, PT, R3, UR9, P1, P0 ;  /* 0x0000000903007c0c */ /* 0x000fda0008f01700 */
[----:B------:R-:W-:Y:S05]  /*01d0*/  @P0 EXIT ;  /* 0x000000000000094d */ /* 0x000fea0003800000 */
[----:B------:R-:W-:Y:S01]  /*01e0*/  UIADD3 UR6, UP0, UPT, URZ, -UR8, URZ ;  /* 0x80000008ff067290 */ /* 0x000fe2000ff1e0ff */
[----:B------:R-:W0:Y:S03]  /*01f0*/  LDCU.64 UR12, c[0x0][0x380] ;  /* 0x00007000ff0c77ac */ /* 0x000e260008000a00 */
[----:B------:R-:W-:Y:S02]  /*0200*/  UIADD3.X UR7, UPT, UPT, URZ, ~UR9, URZ, UP0, !UPT ;  /* 0x80000009ff077290 */ /* 0x000fe400087fe4ff */
[----:B------:R-:W-:-:S05]  /*0210*/  IMAD.U32 R4, RZ, RZ, UR6 ;  /* 0x00000006ff047e24 */ /* 0x000fca000f8e00ff */
[----:B------:R-:W1:Y:S01]  /*0220*/  LDCU UR6, c[0x0][0x390] ;  /* 0x00007200ff0677ac */ /* 0x000e620008000800 */
[----:B------:R-:W-:Y:S02]  /*0230*/  IMAD.U32 R5, RZ, RZ, UR7 ;  /* 0x00000007ff057e24 */ /* 0x000fe4000f8e00ff */
[----:B------:R-:W-:-:S04]  /*0240*/  IMAD.WIDE.U32 R4, R7, UR10, R4 ;  /* 0x0000000a07047c25 */ /* 0x000fc8000f8e0004 */
[----:B------:R-:W-:Y:S01]  /*0250*/  IMAD R7, R7, UR11, R5 ;  /* 0x0000000b07077c24 */ /* 0x000fe2000f8e0205 */
[----:B------:R-:W-:-:S05]  /*0260*/  IADD3 R4, P0, PT, R2, R4, RZ ;  /* 0x0000000402047210 */ /* 0x000fca0007f1e0ff */
[----:B------:R-:W-:Y:S01]  /*0270*/  IMAD.X R3, R3, 0x1, R7, P0 ;  /* 0x0000000103037824 */ /* 0x000fe200000e0607 */
[----:B0-----:R-:W-:-:S04]  /*0280*/  LEA R2, P0, R4, UR12, 0x2 ;  /* 0x0000000c04027c11 */ /* 0x001fc8000f8010ff */
[----:B------:R-:W-:-:S05]  /*0290*/  LEA.HI.X R3, R4, UR13, R3, 0x2, P0 ;  /* 0x0000000d04037c11 */ /* 0x000fca00080f1403 */
[----:B------:R-:W1:Y:S02]  /*02a0*/  LDG.E R0, desc[UR4][R2.64] ;  /* 0x0000000402007981 */ /* 0x000e64000c1e1900 */
[----:B-1----:R-:W-:-:S05]  /*02b0*/  FADD R5, R0, -UR6 ;  /* 0x8000000600057e21 */ /* 0x002fca0008000000 */
[----:B------:R-:W-:Y:S01]  /*02c0*/  STG.E desc[UR4][R2.64], R5 ;  /* 0x0000000502007986 */ /* 0x000fe2000c101904 */
[----:B------:R-:W-:Y:S05]  /*02d0*/  EXIT ;  /* 0x000000000000794d */ /* 0x000fea0003800000 */
.L_x_39:
        /* <DEDUP_REMOVED lines=10> */
.L_x_51:


//--------------------- .text._ZN9OwnTensor4cuda28extract_target_logits_kernelEPKfS2_Pfllll --------------------------
	.section	.text._ZN9OwnTensor4cuda28extract_target_logits_kernelEPKfS2_Pfllll,"ax",@progbits
	.align	128
        .global         _ZN9OwnTensor4cuda28extract_target_logits_kernelEPKfS2_Pfllll
        .type           _ZN9OwnTensor4cuda28extract_target_logits_kernelEPKfS2_Pfllll,@function
        .size           _ZN9OwnTensor4cuda28extract_target_logits_kernelEPKfS2_Pfllll,(.L_x_52 - _ZN9OwnTensor4cuda28extract_target_logits_kernelEPKfS2_Pfllll)
        .other          _ZN9OwnTensor4cuda28extract_target_logits_kernelEPKfS2_Pfllll,@"STO_CUDA_ENTRY STV_DEFAULT"
_ZN9OwnTensor4cuda28extract_target_logits_kernelEPKfS2_Pfllll:
.text._ZN9OwnTensor4cuda28extract_target_logits_kernelEPKfS2_Pfllll:
        /* <DEDUP_REMOVED lines=16> */
[----:B------:R-:W-:Y:S01]  /*0100*/  IMAD.SHL.U32 R0, R7, 0x4, RZ ;  /* 0x0000000407007824 */ /* 0x000fe200078e00ff */
[----:B------:R-:W-:Y:S01]  /*0110*/  SHF.R.U32.HI R6, RZ, 0x1e, R7 ;  /* 0x0000001eff067819 */ /* 0x000fe20000011607 */
[----:B------:R-:W1:Y:S01]  /*0120*/  LDCU.64 UR4, c[0x0][0x358] ;  /* 0x00006b00ff0477ac */ /* 0x000e620008000a00 */
[----:B------:R-:W2:Y:S01]  /*0130*/  LDCU.64 UR8, c[0x0][0x3b0] ;  /* 0x00007600ff0877ac */ /* 0x000ea20008000a00 */
[----:B------:R-:W2:Y:S01]  /*0140*/  LDCU.64 UR10, c[0x0][0x3a8] ;  /* 0x00007500ff0a77ac */ /* 0x000ea20008000a00 */
[----:B0-----:R-:W-:-:S04]  /*0150*/  IADD3 R4, P0, PT, R0, UR6, RZ ;  /* 0x0000000600047c10 */ /* 0x001fc8000ff1e0ff */
[----:B------:R-:W-:-:S05]  /*0160*/  IADD3.X R5, PT, PT, R6, UR7, RZ, P0, !PT ;  /* 0x0000000706057c10 */ /* 0x000fca00087fe4ff */
        /* <DEDUP_REMOVED lines=8> */
[----:B------:R-:W-:Y:S05]  /*01f0*/  @P0 BRA `(.L_x_40) ;  /* 0x0000000000440947 */ /* 0x000fea0003800000 */
[----:B------:R-:W-:Y:S01]  /*0200*/  UIADD3 UR6, UP0, UPT, URZ, -UR8, URZ ;  /* 0x80000008ff067290 */ /* 0x000fe2000ff1e0ff */
[----:B------:R-:W0:Y:S03]  /*0210*/  LDCU.64 UR12, c[0x0][0x380] ;  /* 0x00007000ff0c77ac */ /* 0x000e260008000a00 */
[----:B------:R-:W-:Y:S02]  /*0220*/  UIADD3.X UR7, UPT, UPT, URZ, ~UR9, URZ, UP0, !UPT ;  /* 0x80000009ff077290 */ /* 0x000fe400087fe4ff */
[----:B------:R-:W-:-:S04]  /*0230*/  IMAD.U32 R4, RZ, RZ, UR6 ;  /* 0x00000006ff047e24 */ /* 0x000fc8000f8e00ff */
[----:B------:R-:W-:Y:S02]  /*0240*/  IMAD.U32 R5, RZ, RZ, UR7 ;  /* 0x00000007ff057e24 */ /* 0x000fe4000f8e00ff */
[----:B------:R-:W-:-:S03]  /*0250*/  IMAD.WIDE.U32 R4, R7, UR10, R4 ;  /* 0x0000000a07047c25 */ /* 0x000fc6000f8e0004 */
[----:B------:R-:W1:Y:S01]  /*0260*/  LDCU.64 UR6, c[0x0][0x390] ;  /* 0x00007200ff0677ac */ /* 0x000e620008000a00 */
[----:B------:R-:W-:Y:S01]  /*0270*/  IMAD R7, R7, UR11, R5 ;  /* 0x0000000b07077c24 */ /* 0x000fe2000f8e0205 */
[----:B------:R-:W-:-:S05]  /*0280*/  IADD3 R4, P0, PT, R2, R4, RZ ;  /* 0x0000000402047210 */ /* 0x000fca0007f1e0ff */
[----:B------:R-:W-:Y:S01]  /*0290*/  IMAD.X R3, R3, 0x1, R7, P0 ;  /* 0x0000000103037824 */ /* 0x000fe200000e0607 */
[----:B0-----:R-:W-:-:S04]  /*02a0*/  LEA R2, P0, R4, UR12, 0x2 ;  /* 0x0000000c04027c11 */ /* 0x001fc8000f8010ff */
[----:B------:R-:W-:-:S06]  /*02b0*/  LEA.HI.X R3, R4, UR13, R3, 0x2, P0 ;  /* 0x0000000d04037c11 */ /* 0x000fcc00080f1403 */
[----:B------:R-:W2:Y:S01]  /*02c0*/  LDG.E.CONSTANT R3, desc[UR4][R2.64] ;  /* 0x0000000402037981 */ /* 0x000ea2000c1e9900 */
[----:B-1----:R-:W-:-:S04]  /*02d0*/  IADD3 R4, P0, PT, R0, UR6, RZ ;  /* 0x0000000600047c10 */ /* 0x002fc8000ff1e0ff */
[----:B------:R-:W-:-:S05]  /*02e0*/  IADD3.X R5, PT, PT, R6, UR7, RZ, P0, !PT ;  /* 0x0000000706057c10 */ /* 0x000fca00087fe4ff */
[----:B--2---:R-:W-:Y:S01]  /*02f0*/  STG.E desc[UR4][R4.64], R3 ;  /* 0x0000000304007986 */ /* 0x004fe2000c101904 */
[----:B------:R-:W-:Y:S05]  /*0300*/  EXIT ;  /* 0x000000000000794d */ /* 0x000fea0003800000 */
.L_x_40:
[----:B------:R-:W0:Y:S02]  /*0310*/  LDCU.64 UR6, c[0x0][0x390] ;  /* 0x00007200ff0677ac */ /* 0x000e240008000a00 */
[----:B0-----:R-:W-:-:S04]  /*0320*/  IADD3 R2, P0, PT, R0, UR6, RZ ;  /* 0x0000000600027c10 */ /* 0x001fc8000ff1e0ff */
[----:B------:R-:W-:-:S05]  /*0330*/  IADD3.X R3, PT, PT, R6, UR7, RZ, P0, !PT ;  /* 0x0000000706037c10 */ /* 0x000fca00087fe4ff */
[----:B------:R-:W-:Y:S01]  /*0340*/  STG.E desc[UR4][R2.64], RZ ;  /* 0x000000ff02007986 */ /* 0x000fe2000c101904 */
[----:B------:R-:W-:Y:S05]  /*0350*/  EXIT ;  /* 0x000000000000794d */ /* 0x000fea0003800000 */
.L_x_41:
        /* <DEDUP_REMOVED lines=10> */
.L_x_52:


//--------------------- .nv.shared._ZN9OwnTensor4cuda35vocab_parallel_embedding_bwd_kernelEPKlPKfPfllll --------------------------
	.section	.nv.shared._ZN9OwnTensor4cuda35vocab_parallel_embedding_bwd_kernelEPKlPKfPfllll,"aw",@nobits
	.sectionflags	@""
	.align	16
	.zero		1024


//--------------------- .nv.shared.reserved.0     --------------------------
	.section	.nv.shared.reserved.0,"aw",@nobits
	.weak		__nv_reservedSMEM_offset_0_alias
	.size		__nv_reservedSMEM_offset_0_alias, 0, 64
	.other		__nv_reservedSMEM_offset_0_alias,@"STO_CUDA_RESERVED_SHARED STV_DEFAULT"
__nv_reservedSMEM_offset_0_alias:
	.zero		0
	.zero		64


//--------------------- .nv.shared._ZN9OwnTensor4cuda35vocab_parallel_embedding_fwd_kernelEPKlPKfPfllll --------------------------
	.section	.nv.shared._ZN9OwnTensor4cuda35vocab_parallel_embedding_fwd_kernelEPKlPKfPfllll,"aw",@nobits
	.sectionflags	@""
	.align	16
	.zero		1024


//--------------------- .nv.shared._ZN9OwnTensor4cuda33vocab_parallel_ce_backward_kernelEPKfS2_S2_S2_S2_Pflllf --------------------------
	.section	.nv.shared._ZN9OwnTensor4cuda33vocab_parallel_ce_backward_kernelEPKfS2_S2_S2_S2_Pflllf,"aw",@nobits
	.sectionflags	@""
	.align	16
	.zero		1024


//--------------------- .nv.shared._ZN9OwnTensor4cuda27fused_sum_exp_target_kernelEPKfS2_S2_Pflll --------------------------
	.section	.nv.shared._ZN9OwnTensor4cuda27fused_sum_exp_target_kernelEPKfS2_S2_Pflll,"aw",@nobits
	.sectionflags	@""
	.align	16
	.zero		1024


//--------------------- .nv.shared._ZN9OwnTensor4cuda22sparse_subtract_kernelEPfPKffllll --------------------------
	.section	.nv.shared._ZN9OwnTensor4cuda22sparse_subtract_kernelEPfPKffllll,"aw",@nobits
	.sectionflags	@""
	.align	16
	.zero		1024


//--------------------- .nv.shared._ZN9OwnTensor4cuda28extract_target_logits_kernelEPKfS2_Pfllll --------------------------
	.section	.nv.shared._ZN9OwnTensor4cuda28extract_target_logits_kernelEPKfS2_Pfllll,"aw",@nobits
	.sectionflags	@""
	.align	16
	.zero		1024


//--------------------- .nv.constant0._ZN9OwnTensor4cuda35vocab_parallel_embedding_bwd_kernelEPKlPKfPfllll --------------------------
	.section	.nv.constant0._ZN9OwnTensor4cuda35vocab_parallel_embedding_bwd_kernelEPKlPKfPfllll,"a",@progbits
	.sectionflags	@""
	.align	4
.nv.constant0._ZN9OwnTensor4cuda35vocab_parallel_embedding_bwd_kernelEPKlPKfPfllll:
	.zero		952


//--------------------- .nv.constant0._ZN9OwnTensor4cuda35vocab_parallel_embedding_fwd_kernelEPKlPKfPfllll --------------------------
	.section	.nv.constant0._ZN9OwnTensor4cuda35vocab_parallel_embedding_fwd_kernelEPKlPKfPfllll,"a",@progbits
	.sectionflags	@""
	.align	4
.nv.constant0._ZN9OwnTensor4cuda35vocab_parallel_embedding_fwd_kernelEPKlPKfPfllll:
	.zero		952


//--------------------- .nv.constant0._ZN9OwnTensor4cuda33vocab_parallel_ce_backward_kernelEPKfS2_S2_S2_S2_Pflllf --------------------------
	.section	.nv.constant0._ZN9OwnTensor4cuda33vocab_parallel_ce_backward_kernelEPKfS2_S2_S2_S2_Pflllf,"a",@progbits
	.sectionflags	@""
	.align	4
.nv.constant0._ZN9OwnTensor4cuda33vocab_parallel_ce_backward_kernelEPKfS2_S2_S2_S2_Pflllf:
	.zero		972


//--------------------- .nv.constant0._ZN9OwnTensor4cuda27fused_sum_exp_target_kernelEPKfS2_S2_Pflll --------------------------
	.section	.nv.constant0._ZN9OwnTensor4cuda27fused_sum_exp_target_kernelEPKfS2_S2_Pflll,"a",@progbits
	.sectionflags	@""
	.align	4
.nv.constant0._ZN9OwnTensor4cuda27fused_sum_exp_target_kernelEPKfS2_S2_Pflll:
	.zero		952


//--------------------- .nv.constant0._ZN9OwnTensor4cuda22sparse_subtract_kernelEPfPKffllll --------------------------
	.section	.nv.constant0._ZN9OwnTensor4cuda22sparse_subtract_kernelEPfPKffllll,"a",@progbits
	.sectionflags	@""
	.align	4
.nv.constant0._ZN9OwnTensor4cuda22sparse_subtract_kernelEPfPKffllll:
	.zero		952


//--------------------- .nv.constant0._ZN9OwnTensor4cuda28extract_target_logits_kernelEPKfS2_Pfllll --------------------------
	.section	.nv.constant0._ZN9OwnTensor4cuda28extract_target_logits_kernelEPKfS2_Pfllll,"a",@progbits
	.sectionflags	@""
	.align	4
.nv.constant0._ZN9OwnTensor4cuda28extract_target_logits_kernelEPKfS2_Pfllll:
	.zero		952


//--------------------- SYMBOLS --------------------------

	.type		.nv.reservedSmem.offset0,@object
	.size		.nv.reservedSmem.offset0,0x4
	.type		.nv.reservedSmem.cap,@object
	.size		.nv.reservedSmem.cap,0x4
